//
// Generated by NVIDIA NVVM Compiler
//
// Compiler Build ID: CL-36424714
// Cuda compilation tools, release 13.0, V13.0.88
// Based on NVVM 20.0.0
//

.version 9.0
.target sm_100
.address_size 64

	// .globl	_Z7RoutineP8MatPointP9Directioni
.extern .func  (.param .b32 func_retval0) vprintf
(
	.param .b64 vprintf_param_0,
	.param .b64 vprintf_param_1
)
;
.func  (.param .b64 func_retval0) __internal_accurate_pow
(
	.param .b64 __internal_accurate_pow_param_0,
	.param .b64 __internal_accurate_pow_param_1
)
;
.global .align 8 .f64 G = 0d3DD25868F4DEAE16;
.global .align 8 .f64 dt = 0d3F50624DD2F1A9FC;
.global .align 8 .f64 e = 0d3F847AE147AE147B;
.global .align 8 .f64 t_end = 0d4034000000000000;
.global .align 8 .f64 t;
.global .align 1 .b8 $str[6] = {37, 46, 51, 102, 32};
.global .align 1 .b8 $str$1[7] = {37, 102, 32, 37, 102, 32};
.global .align 1 .b8 $str$2[2] = {10};

.visible .entry _Z7RoutineP8MatPointP9Directioni(
	.param .u64 .ptr .align 1 _Z7RoutineP8MatPointP9Directioni_param_0,
	.param .u64 .ptr .align 1 _Z7RoutineP8MatPointP9Directioni_param_1,
	.param .u32 _Z7RoutineP8MatPointP9Directioni_param_2
)
{
	.local .align 16 .b8 	__local_depot0[16];
	.reg .b64 	%SP;
	.reg .b64 	%SPL;
	.reg .pred 	%p<58>;
	.reg .b32 	%r<98>;
	.reg .b64 	%rd<43>;
	.reg .b64 	%fd<190>;

	mov.u64 	%SPL, __local_depot0;
	cvta.local.u64 	%SP, %SPL;
	ld.param.u64 	%rd10, [_Z7RoutineP8MatPointP9Directioni_param_0];
	ld.param.u64 	%rd11, [_Z7RoutineP8MatPointP9Directioni_param_1];
	ld.param.u32 	%r35, [_Z7RoutineP8MatPointP9Directioni_param_2];
	cvta.to.global.u64 	%rd1, %rd11;
	cvta.to.global.u64 	%rd2, %rd10;
	mov.u32 	%r1, %tid.x;
	mul.lo.s32 	%r2, %r35, %r1;
	add.s32 	%r3, %r2, %r35;
	ld.global.f64 	%fd30, [t];
	setp.geu.f64 	%p3, %fd30, 0d4034000000000000;
	@%p3 bra 	$L__BB0_42;
	ld.param.u32 	%r89, [_Z7RoutineP8MatPointP9Directioni_param_2];
	mov.u32 	%r36, %ntid.x;
	mov.f64 	%fd31, 0d4000000000000000;
	{
	.reg .b32 %temp; 
	mov.b64 	{%temp, %r4}, %fd31;
	}
	and.b32  	%r5, %r4, 2146435072;
	setp.eq.s32 	%p4, %r5, 1062207488;
	setp.lt.s32 	%p5, %r4, 0;
	selp.b32 	%r6, 0, 2146435072, %p5;
	and.b32  	%r37, %r4, 2147483647;
	setp.ne.s32 	%p6, %r37, 1071644672;
	and.pred  	%p1, %p4, %p6;
	or.b32  	%r7, %r6, -2147483648;
	mov.f64 	%fd32, 0d4008000000000000;
	{
	.reg .b32 %temp; 
	mov.b64 	{%temp, %r8}, %fd32;
	}
	and.b32  	%r9, %r8, 2146435072;
	setp.eq.s32 	%p7, %r9, 1073741824;
	setp.lt.s32 	%p8, %r8, 0;
	selp.b32 	%r10, 0, 2146435072, %p8;
	and.b32  	%r38, %r8, 2147483647;
	setp.ne.s32 	%p9, %r38, 1071644672;
	and.pred  	%p2, %p7, %p9;
	mul.lo.s32 	%r11, %r89, %r36;
	and.b32  	%r12, %r89, 3;
$L__BB0_2:
	setp.ge.s32 	%p10, %r2, %r3;
	@%p10 bra 	$L__BB0_24;
	mov.u32 	%r91, %r2;
$L__BB0_4:
	mov.u32 	%r39, %ntid.x;
	neg.s32 	%r93, %r39;
	mul.wide.s32 	%rd12, %r91, 40;
	add.s64 	%rd3, %rd2, %rd12;
	neg.s32 	%r92, %r91;
	mov.f64 	%fd188, 0d0000000000000000;
	mov.u64 	%rd42, %rd2;
	mov.f64 	%fd187, %fd188;
$L__BB0_5:
	setp.eq.s32 	%p11, %r92, 0;
	@%p11 bra 	$L__BB0_22;
	setp.lt.s32 	%p12, %r4, 0;
	setp.eq.s32 	%p13, %r5, 1062207488;
	ld.global.f64 	%fd34, [%rd42];
	ld.global.f64 	%fd35, [%rd3];
	sub.f64 	%fd3, %fd34, %fd35;
	{
	.reg .b32 %temp; 
	mov.b64 	{%temp, %r18}, %fd3;
	}
	abs.f64 	%fd4, %fd3;
	{ // callseq 0, 0
	.param .b64 param0;
	st.param.f64 	[param0], %fd4;
	.param .b64 param1;
	st.param.f64 	[param1], 0d4000000000000000;
	.param .b64 retval0;
	call.uni (retval0), 
	__internal_accurate_pow, 
	(
	param0, 
	param1
	);
	ld.param.f64 	%fd36, [retval0];
	} // callseq 0
	setp.lt.s32 	%p15, %r18, 0;
	neg.f64 	%fd38, %fd36;
	selp.f64 	%fd39, %fd38, %fd36, %p13;
	selp.f64 	%fd40, %fd39, %fd36, %p15;
	setp.eq.f64 	%p16, %fd3, 0d0000000000000000;
	selp.b32 	%r40, %r18, 0, %p13;
	or.b32  	%r41, %r40, 2146435072;
	selp.b32 	%r42, %r41, %r40, %p12;
	mov.b32 	%r43, 0;
	mov.b64 	%fd41, {%r43, %r42};
	selp.f64 	%fd184, %fd41, %fd40, %p16;
	add.f64 	%fd42, %fd3, 0d4000000000000000;
	{
	.reg .b32 %temp; 
	mov.b64 	{%temp, %r44}, %fd42;
	}
	and.b32  	%r45, %r44, 2146435072;
	setp.ne.s32 	%p17, %r45, 2146435072;
	@%p17 bra 	$L__BB0_11;
	setp.num.f64 	%p18, %fd3, %fd3;
	@%p18 bra 	$L__BB0_9;
	mov.f64 	%fd43, 0d4000000000000000;
	add.rn.f64 	%fd184, %fd3, %fd43;
	bra.uni 	$L__BB0_11;
$L__BB0_9:
	setp.neu.f64 	%p19, %fd4, 0d7FF0000000000000;
	@%p19 bra 	$L__BB0_11;
	selp.b32 	%r46, %r7, %r6, %p1;
	selp.b32 	%r47, %r46, %r6, %p15;
	mov.b32 	%r48, 0;
	mov.b64 	%fd184, {%r48, %r47};
$L__BB0_11:
	ld.global.f64 	%fd44, [%rd42+8];
	ld.global.f64 	%fd45, [%rd3+8];
	sub.f64 	%fd9, %fd44, %fd45;
	{
	.reg .b32 %temp; 
	mov.b64 	{%temp, %r19}, %fd9;
	}
	abs.f64 	%fd10, %fd9;
	{ // callseq 1, 0
	.param .b64 param0;
	st.param.f64 	[param0], %fd10;
	.param .b64 param1;
	st.param.f64 	[param1], 0d4000000000000000;
	.param .b64 retval0;
	call.uni (retval0), 
	__internal_accurate_pow, 
	(
	param0, 
	param1
	);
	ld.param.f64 	%fd46, [retval0];
	} // callseq 1
	setp.lt.s32 	%p24, %r19, 0;
	neg.f64 	%fd48, %fd46;
	selp.f64 	%fd49, %fd48, %fd46, %p13;
	selp.f64 	%fd50, %fd49, %fd46, %p24;
	setp.eq.f64 	%p25, %fd9, 0d0000000000000000;
	selp.b32 	%r49, %r19, 0, %p13;
	or.b32  	%r50, %r49, 2146435072;
	selp.b32 	%r51, %r50, %r49, %p12;
	mov.b32 	%r52, 0;
	mov.b64 	%fd51, {%r52, %r51};
	selp.f64 	%fd185, %fd51, %fd50, %p25;
	add.f64 	%fd52, %fd9, 0d4000000000000000;
	{
	.reg .b32 %temp; 
	mov.b64 	{%temp, %r53}, %fd52;
	}
	and.b32  	%r54, %r53, 2146435072;
	setp.ne.s32 	%p26, %r54, 2146435072;
	@%p26 bra 	$L__BB0_16;
	setp.num.f64 	%p27, %fd9, %fd9;
	@%p27 bra 	$L__BB0_14;
	mov.f64 	%fd53, 0d4000000000000000;
	add.rn.f64 	%fd185, %fd9, %fd53;
	bra.uni 	$L__BB0_16;
$L__BB0_14:
	setp.neu.f64 	%p28, %fd10, 0d7FF0000000000000;
	@%p28 bra 	$L__BB0_16;
	selp.b32 	%r55, %r7, %r6, %p1;
	selp.b32 	%r56, %r55, %r6, %p24;
	mov.b32 	%r57, 0;
	mov.b64 	%fd185, {%r57, %r56};
$L__BB0_16:
	setp.lt.s32 	%p30, %r8, 0;
	setp.eq.s32 	%p31, %r9, 1073741824;
	setp.eq.f64 	%p33, %fd9, 0d3FF0000000000000;
	selp.f64 	%fd54, 0d3FF0000000000000, %fd185, %p33;
	setp.eq.f64 	%p34, %fd3, 0d3FF0000000000000;
	selp.f64 	%fd55, 0d3FF0000000000000, %fd184, %p34;
	add.f64 	%fd15, %fd55, %fd54;
	sqrt.rn.f64 	%fd16, %fd15;
	ld.global.f64 	%fd17, [%rd42+32];
	{
	.reg .b32 %temp; 
	mov.b64 	{%temp, %r20}, %fd16;
	}
	abs.f64 	%fd18, %fd16;
	{ // callseq 2, 0
	.param .b64 param0;
	st.param.f64 	[param0], %fd18;
	.param .b64 param1;
	st.param.f64 	[param1], 0d4008000000000000;
	.param .b64 retval0;
	call.uni (retval0), 
	__internal_accurate_pow, 
	(
	param0, 
	param1
	);
	ld.param.f64 	%fd56, [retval0];
	} // callseq 2
	setp.lt.s32 	%p35, %r20, 0;
	neg.f64 	%fd58, %fd56;
	selp.f64 	%fd59, %fd58, %fd56, %p31;
	selp.f64 	%fd60, %fd59, %fd56, %p35;
	setp.eq.f64 	%p36, %fd15, 0d0000000000000000;
	selp.b32 	%r58, %r20, 0, %p31;
	or.b32  	%r59, %r58, 2146435072;
	selp.b32 	%r60, %r59, %r58, %p30;
	mov.b32 	%r61, 0;
	mov.b64 	%fd61, {%r61, %r60};
	selp.f64 	%fd186, %fd61, %fd60, %p36;
	add.f64 	%fd62, %fd16, 0d4008000000000000;
	{
	.reg .b32 %temp; 
	mov.b64 	{%temp, %r62}, %fd62;
	}
	and.b32  	%r63, %r62, 2146435072;
	setp.ne.s32 	%p37, %r63, 2146435072;
	@%p37 bra 	$L__BB0_21;
	setp.ge.f64 	%p38, %fd15, 0d0000000000000000;
	@%p38 bra 	$L__BB0_19;
	mov.f64 	%fd63, 0d4008000000000000;
	add.rn.f64 	%fd186, %fd16, %fd63;
	bra.uni 	$L__BB0_21;
$L__BB0_19:
	setp.neu.f64 	%p39, %fd18, 0d7FF0000000000000;
	@%p39 bra 	$L__BB0_21;
	or.b32  	%r64, %r10, -2147483648;
	selp.b32 	%r65, %r64, %r10, %p2;
	selp.b32 	%r66, %r65, %r10, %p35;
	mov.b32 	%r67, 0;
	mov.b64 	%fd186, {%r67, %r66};
$L__BB0_21:
	setp.eq.f64 	%p41, %fd16, 0d3FF0000000000000;
	add.f64 	%fd64, %fd186, 0d3F847AE147AE147B;
	selp.f64 	%fd65, 0d3FF028F5C28F5C29, %fd64, %p41;
	mul.f64 	%fd66, %fd17, %fd3;
	div.rn.f64 	%fd67, %fd66, %fd65;
	add.f64 	%fd187, %fd187, %fd67;
	mul.f64 	%fd68, %fd17, %fd9;
	div.rn.f64 	%fd69, %fd68, %fd65;
	add.f64 	%fd188, %fd188, %fd69;
$L__BB0_22:
	add.s32 	%r93, %r93, 1;
	setp.ne.s32 	%p42, %r93, 0;
	add.s32 	%r92, %r92, 1;
	add.s64 	%rd42, %rd42, 40;
	@%p42 bra 	$L__BB0_5;
	ld.global.f64 	%fd70, [%rd3+32];
	mul.f64 	%fd71, %fd70, 0d3DD25868F4DEAE16;
	mul.f64 	%fd72, %fd187, %fd71;
	mul.wide.s32 	%rd13, %r91, 16;
	add.s64 	%rd14, %rd1, %rd13;
	st.global.f64 	[%rd14], %fd72;
	ld.global.f64 	%fd73, [%rd3+32];
	mul.f64 	%fd74, %fd73, 0d3DD25868F4DEAE16;
	mul.f64 	%fd75, %fd188, %fd74;
	st.global.f64 	[%rd14+8], %fd75;
	add.s32 	%r91, %r91, 1;
	setp.ne.s32 	%p43, %r91, %r3;
	@%p43 bra 	$L__BB0_4;
$L__BB0_24:
	setp.ge.s32 	%p44, %r2, %r3;
	bar.sync 	0;
	@%p44 bra 	$L__BB0_31;
	setp.eq.s32 	%p45, %r12, 0;
	mov.u32 	%r94, %r2;
	@%p45 bra 	$L__BB0_29;
	add.s32 	%r94, %r2, 1;
	setp.eq.s32 	%p46, %r12, 1;
	mul.wide.s32 	%rd15, %r2, 16;
	add.s64 	%rd6, %rd1, %rd15;
	ld.global.f64 	%fd76, [%rd6];
	mul.wide.s32 	%rd16, %r2, 40;
	add.s64 	%rd17, %rd2, %rd16;
	add.s64 	%rd7, %rd17, 32;
	ld.global.f64 	%fd77, [%rd17+32];
	div.rn.f64 	%fd78, %fd76, %fd77;
	ld.global.f64 	%fd79, [%rd17+16];
	fma.rn.f64 	%fd80, %fd78, 0d3F50624DD2F1A9FC, %fd79;
	st.global.f64 	[%rd17+16], %fd80;
	ld.global.f64 	%fd81, [%rd6+8];
	div.rn.f64 	%fd82, %fd81, %fd77;
	ld.global.f64 	%fd83, [%rd17+24];
	fma.rn.f64 	%fd84, %fd82, 0d3F50624DD2F1A9FC, %fd83;
	st.global.f64 	[%rd17+24], %fd84;
	ld.global.f64 	%fd85, [%rd17];
	fma.rn.f64 	%fd86, %fd80, 0d3F50624DD2F1A9FC, %fd85;
	st.global.f64 	[%rd17], %fd86;
	ld.global.f64 	%fd87, [%rd17+8];
	fma.rn.f64 	%fd88, %fd84, 0d3F50624DD2F1A9FC, %fd87;
	st.global.f64 	[%rd17+8], %fd88;
	@%p46 bra 	$L__BB0_29;
	add.s32 	%r94, %r2, 2;
	setp.eq.s32 	%p47, %r12, 2;
	ld.global.f64 	%fd89, [%rd6+16];
	ld.global.f64 	%fd90, [%rd7+40];
	div.rn.f64 	%fd91, %fd89, %fd90;
	ld.global.f64 	%fd92, [%rd7+24];
	fma.rn.f64 	%fd93, %fd91, 0d3F50624DD2F1A9FC, %fd92;
	st.global.f64 	[%rd7+24], %fd93;
	ld.global.f64 	%fd94, [%rd6+24];
	div.rn.f64 	%fd95, %fd94, %fd90;
	ld.global.f64 	%fd96, [%rd7+32];
	fma.rn.f64 	%fd97, %fd95, 0d3F50624DD2F1A9FC, %fd96;
	st.global.f64 	[%rd7+32], %fd97;
	ld.global.f64 	%fd98, [%rd7+8];
	fma.rn.f64 	%fd99, %fd93, 0d3F50624DD2F1A9FC, %fd98;
	st.global.f64 	[%rd7+8], %fd99;
	ld.global.f64 	%fd100, [%rd7+16];
	fma.rn.f64 	%fd101, %fd97, 0d3F50624DD2F1A9FC, %fd100;
	st.global.f64 	[%rd7+16], %fd101;
	@%p47 bra 	$L__BB0_29;
	add.s32 	%r94, %r2, 3;
	ld.global.f64 	%fd102, [%rd6+32];
	ld.global.f64 	%fd103, [%rd7+80];
	div.rn.f64 	%fd104, %fd102, %fd103;
	ld.global.f64 	%fd105, [%rd7+64];
	fma.rn.f64 	%fd106, %fd104, 0d3F50624DD2F1A9FC, %fd105;
	st.global.f64 	[%rd7+64], %fd106;
	ld.global.f64 	%fd107, [%rd6+40];
	div.rn.f64 	%fd108, %fd107, %fd103;
	ld.global.f64 	%fd109, [%rd7+72];
	fma.rn.f64 	%fd110, %fd108, 0d3F50624DD2F1A9FC, %fd109;
	st.global.f64 	[%rd7+72], %fd110;
	ld.global.f64 	%fd111, [%rd7+48];
	fma.rn.f64 	%fd112, %fd106, 0d3F50624DD2F1A9FC, %fd111;
	st.global.f64 	[%rd7+48], %fd112;
	ld.global.f64 	%fd113, [%rd7+56];
	fma.rn.f64 	%fd114, %fd110, 0d3F50624DD2F1A9FC, %fd113;
	st.global.f64 	[%rd7+56], %fd114;
$L__BB0_29:
	ld.param.u32 	%r90, [_Z7RoutineP8MatPointP9Directioni_param_2];
	add.s32 	%r68, %r90, -1;
	setp.lt.u32 	%p48, %r68, 3;
	@%p48 bra 	$L__BB0_31;
$L__BB0_30:
	mul.wide.s32 	%rd18, %r94, 16;
	add.s64 	%rd19, %rd1, %rd18;
	ld.global.f64 	%fd115, [%rd19];
	mul.wide.s32 	%rd20, %r94, 40;
	add.s64 	%rd21, %rd2, %rd20;
	ld.global.f64 	%fd116, [%rd21+32];
	div.rn.f64 	%fd117, %fd115, %fd116;
	ld.global.f64 	%fd118, [%rd21+16];
	fma.rn.f64 	%fd119, %fd117, 0d3F50624DD2F1A9FC, %fd118;
	st.global.f64 	[%rd21+16], %fd119;
	ld.global.f64 	%fd120, [%rd19+8];
	div.rn.f64 	%fd121, %fd120, %fd116;
	ld.global.f64 	%fd122, [%rd21+24];
	fma.rn.f64 	%fd123, %fd121, 0d3F50624DD2F1A9FC, %fd122;
	st.global.f64 	[%rd21+24], %fd123;
	ld.global.f64 	%fd124, [%rd21];
	fma.rn.f64 	%fd125, %fd119, 0d3F50624DD2F1A9FC, %fd124;
	st.global.f64 	[%rd21], %fd125;
	ld.global.f64 	%fd126, [%rd21+8];
	fma.rn.f64 	%fd127, %fd123, 0d3F50624DD2F1A9FC, %fd126;
	st.global.f64 	[%rd21+8], %fd127;
	ld.global.f64 	%fd128, [%rd19+16];
	ld.global.f64 	%fd129, [%rd21+72];
	div.rn.f64 	%fd130, %fd128, %fd129;
	ld.global.f64 	%fd131, [%rd21+56];
	fma.rn.f64 	%fd132, %fd130, 0d3F50624DD2F1A9FC, %fd131;
	st.global.f64 	[%rd21+56], %fd132;
	ld.global.f64 	%fd133, [%rd19+24];
	div.rn.f64 	%fd134, %fd133, %fd129;
	ld.global.f64 	%fd135, [%rd21+64];
	fma.rn.f64 	%fd136, %fd134, 0d3F50624DD2F1A9FC, %fd135;
	st.global.f64 	[%rd21+64], %fd136;
	ld.global.f64 	%fd137, [%rd21+40];
	fma.rn.f64 	%fd138, %fd132, 0d3F50624DD2F1A9FC, %fd137;
	st.global.f64 	[%rd21+40], %fd138;
	ld.global.f64 	%fd139, [%rd21+48];
	fma.rn.f64 	%fd140, %fd136, 0d3F50624DD2F1A9FC, %fd139;
	st.global.f64 	[%rd21+48], %fd140;
	ld.global.f64 	%fd141, [%rd19+32];
	ld.global.f64 	%fd142, [%rd21+112];
	div.rn.f64 	%fd143, %fd141, %fd142;
	ld.global.f64 	%fd144, [%rd21+96];
	fma.rn.f64 	%fd145, %fd143, 0d3F50624DD2F1A9FC, %fd144;
	st.global.f64 	[%rd21+96], %fd145;
	ld.global.f64 	%fd146, [%rd19+40];
	div.rn.f64 	%fd147, %fd146, %fd142;
	ld.global.f64 	%fd148, [%rd21+104];
	fma.rn.f64 	%fd149, %fd147, 0d3F50624DD2F1A9FC, %fd148;
	st.global.f64 	[%rd21+104], %fd149;
	ld.global.f64 	%fd150, [%rd21+80];
	fma.rn.f64 	%fd151, %fd145, 0d3F50624DD2F1A9FC, %fd150;
	st.global.f64 	[%rd21+80], %fd151;
	ld.global.f64 	%fd152, [%rd21+88];
	fma.rn.f64 	%fd153, %fd149, 0d3F50624DD2F1A9FC, %fd152;
	st.global.f64 	[%rd21+88], %fd153;
	ld.global.f64 	%fd154, [%rd19+48];
	ld.global.f64 	%fd155, [%rd21+152];
	div.rn.f64 	%fd156, %fd154, %fd155;
	ld.global.f64 	%fd157, [%rd21+136];
	fma.rn.f64 	%fd158, %fd156, 0d3F50624DD2F1A9FC, %fd157;
	st.global.f64 	[%rd21+136], %fd158;
	ld.global.f64 	%fd159, [%rd19+56];
	div.rn.f64 	%fd160, %fd159, %fd155;
	ld.global.f64 	%fd161, [%rd21+144];
	fma.rn.f64 	%fd162, %fd160, 0d3F50624DD2F1A9FC, %fd161;
	st.global.f64 	[%rd21+144], %fd162;
	ld.global.f64 	%fd163, [%rd21+120];
	fma.rn.f64 	%fd164, %fd158, 0d3F50624DD2F1A9FC, %fd163;
	st.global.f64 	[%rd21+120], %fd164;
	ld.global.f64 	%fd165, [%rd21+128];
	fma.rn.f64 	%fd166, %fd162, 0d3F50624DD2F1A9FC, %fd165;
	st.global.f64 	[%rd21+128], %fd166;
	add.s32 	%r94, %r94, 4;
	setp.ne.s32 	%p49, %r94, %r3;
	@%p49 bra 	$L__BB0_30;
$L__BB0_31:
	setp.ne.s32 	%p50, %r1, 0;
	bar.sync 	0;
	ld.global.f64 	%fd189, [t];
	@%p50 bra 	$L__BB0_41;
	setp.eq.s32 	%p51, %r11, 0;
	add.u64 	%rd22, %SP, 0;
	add.u64 	%rd8, %SPL, 0;
	st.local.f64 	[%rd8], %fd189;
	mov.u64 	%rd23, $str;
	cvta.global.u64 	%rd24, %rd23;
	{ // callseq 3, 0
	.param .b64 param0;
	st.param.b64 	[param0], %rd24;
	.param .b64 param1;
	st.param.b64 	[param1], %rd22;
	.param .b32 retval0;
	call.uni (retval0), 
	vprintf, 
	(
	param0, 
	param1
	);
	ld.param.b32 	%r69, [retval0];
	} // callseq 3
	@%p51 bra 	$L__BB0_40;
	setp.lt.u32 	%p52, %r11, 4;
	mov.b32 	%r97, 0;
	@%p52 bra 	$L__BB0_36;
	mov.b32 	%r96, 0;
$L__BB0_35:
	mul.wide.u32 	%rd25, %r96, 40;
	add.s64 	%rd26, %rd2, %rd25;
	ld.global.f64 	%fd167, [%rd26];
	ld.global.f64 	%fd168, [%rd26+8];
	st.local.v2.f64 	[%rd8], {%fd167, %fd168};
	mov.u64 	%rd27, $str$1;
	cvta.global.u64 	%rd28, %rd27;
	{ // callseq 4, 0
	.param .b64 param0;
	st.param.b64 	[param0], %rd28;
	.param .b64 param1;
	st.param.b64 	[param1], %rd22;
	.param .b32 retval0;
	call.uni (retval0), 
	vprintf, 
	(
	param0, 
	param1
	);
	ld.param.b32 	%r73, [retval0];
	} // callseq 4
	ld.global.f64 	%fd169, [%rd26+40];
	ld.global.f64 	%fd170, [%rd26+48];
	st.local.v2.f64 	[%rd8], {%fd169, %fd170};
	{ // callseq 5, 0
	.param .b64 param0;
	st.param.b64 	[param0], %rd28;
	.param .b64 param1;
	st.param.b64 	[param1], %rd22;
	.param .b32 retval0;
	call.uni (retval0), 
	vprintf, 
	(
	param0, 
	param1
	);
	ld.param.b32 	%r75, [retval0];
	} // callseq 5
	ld.global.f64 	%fd171, [%rd26+80];
	ld.global.f64 	%fd172, [%rd26+88];
	st.local.v2.f64 	[%rd8], {%fd171, %fd172};
	{ // callseq 6, 0
	.param .b64 param0;
	st.param.b64 	[param0], %rd28;
	.param .b64 param1;
	st.param.b64 	[param1], %rd22;
	.param .b32 retval0;
	call.uni (retval0), 
	vprintf, 
	(
	param0, 
	param1
	);
	ld.param.b32 	%r77, [retval0];
	} // callseq 6
	ld.global.f64 	%fd173, [%rd26+120];
	ld.global.f64 	%fd174, [%rd26+128];
	st.local.v2.f64 	[%rd8], {%fd173, %fd174};
	{ // callseq 7, 0
	.param .b64 param0;
	st.param.b64 	[param0], %rd28;
	.param .b64 param1;
	st.param.b64 	[param1], %rd22;
	.param .b32 retval0;
	call.uni (retval0), 
	vprintf, 
	(
	param0, 
	param1
	);
	ld.param.b32 	%r79, [retval0];
	} // callseq 7
	add.s32 	%r96, %r96, 4;
	and.b32  	%r97, %r11, -4;
	setp.ne.s32 	%p53, %r96, %r97;
	@%p53 bra 	$L__BB0_35;
$L__BB0_36:
	and.b32  	%r34, %r11, 3;
	setp.eq.s32 	%p54, %r34, 0;
	@%p54 bra 	$L__BB0_40;
	setp.eq.s32 	%p55, %r34, 1;
	mul.wide.u32 	%rd30, %r97, 40;
	add.s64 	%rd9, %rd2, %rd30;
	ld.global.f64 	%fd175, [%rd9];
	ld.global.f64 	%fd176, [%rd9+8];
	st.local.v2.f64 	[%rd8], {%fd175, %fd176};
	mov.u64 	%rd31, $str$1;
	cvta.global.u64 	%rd32, %rd31;
	{ // callseq 8, 0
	.param .b64 param0;
	st.param.b64 	[param0], %rd32;
	.param .b64 param1;
	st.param.b64 	[param1], %rd22;
	.param .b32 retval0;
	call.uni (retval0), 
	vprintf, 
	(
	param0, 
	param1
	);
	ld.param.b32 	%r81, [retval0];
	} // callseq 8
	@%p55 bra 	$L__BB0_40;
	setp.eq.s32 	%p56, %r34, 2;
	ld.global.f64 	%fd177, [%rd9+40];
	ld.global.f64 	%fd178, [%rd9+48];
	st.local.v2.f64 	[%rd8], {%fd177, %fd178};
	cvta.global.u64 	%rd35, %rd31;
	{ // callseq 9, 0
	.param .b64 param0;
	st.param.b64 	[param0], %rd35;
	.param .b64 param1;
	st.param.b64 	[param1], %rd22;
	.param .b32 retval0;
	call.uni (retval0), 
	vprintf, 
	(
	param0, 
	param1
	);
	ld.param.b32 	%r83, [retval0];
	} // callseq 9
	@%p56 bra 	$L__BB0_40;
	ld.global.f64 	%fd179, [%rd9+80];
	ld.global.f64 	%fd180, [%rd9+88];
	st.local.v2.f64 	[%rd8], {%fd179, %fd180};
	cvta.global.u64 	%rd38, %rd31;
	{ // callseq 10, 0
	.param .b64 param0;
	st.param.b64 	[param0], %rd38;
	.param .b64 param1;
	st.param.b64 	[param1], %rd22;
	.param .b32 retval0;
	call.uni (retval0), 
	vprintf, 
	(
	param0, 
	param1
	);
	ld.param.b32 	%r85, [retval0];
	} // callseq 10
$L__BB0_40:
	mov.u64 	%rd40, $str$2;
	cvta.global.u64 	%rd41, %rd40;
	{ // callseq 11, 0
	.param .b64 param0;
	st.param.b64 	[param0], %rd41;
	.param .b64 param1;
	st.param.b64 	[param1], 0;
	.param .b32 retval0;
	call.uni (retval0), 
	vprintf, 
	(
	param0, 
	param1
	);
	ld.param.b32 	%r87, [retval0];
	} // callseq 11
	ld.global.f64 	%fd181, [t];
	add.f64 	%fd189, %fd181, 0d3F50624DD2F1A9FC;
	st.global.f64 	[t], %fd189;
$L__BB0_41:
	setp.lt.f64 	%p57, %fd189, 0d4034000000000000;
	@%p57 bra 	$L__BB0_2;
$L__BB0_42:
	ret;

}
.func  (.param .b64 func_retval0) __internal_accurate_pow(
	.param .b64 __internal_accurate_pow_param_0,
	.param .b64 __internal_accurate_pow_param_1
)
{
	.reg .pred 	%p<8>;
	.reg .b32 	%r<49>;
	.reg .b32 	%f<3>;
	.reg .b64 	%fd<109>;

	ld.param.f64 	%fd10, [__internal_accurate_pow_param_0];
	ld.param.f64 	%fd11, [__internal_accurate_pow_param_1];
	{
	.reg .b32 %temp; 
	mov.b64 	{%temp, %r46}, %fd10;
	}
	{
	.reg .b32 %temp; 
	mov.b64 	{%r45, %temp}, %fd10;
	}
	shr.u32 	%r47, %r46, 20;
	setp.gt.u32 	%p1, %r46, 1048575;
	@%p1 bra 	$L__BB1_2;
	mul.f64 	%fd12, %fd10, 0d4350000000000000;
	{
	.reg .b32 %temp; 
	mov.b64 	{%temp, %r46}, %fd12;
	}
	{
	.reg .b32 %temp; 
	mov.b64 	{%r45, %temp}, %fd12;
	}
	shr.u32 	%r16, %r46, 20;
	add.s32 	%r47, %r16, -54;
$L__BB1_2:
	add.s32 	%r48, %r47, -1023;
	and.b32  	%r17, %r46, -2146435073;
	or.b32  	%r18, %r17, 1072693248;
	mov.b64 	%fd107, {%r45, %r18};
	setp.lt.u32 	%p2, %r18, 1073127583;
	@%p2 bra 	$L__BB1_4;
	{
	.reg .b32 %temp; 
	mov.b64 	{%r19, %temp}, %fd107;
	}
	{
	.reg .b32 %temp; 
	mov.b64 	{%temp, %r20}, %fd107;
	}
	add.s32 	%r21, %r20, -1048576;
	mov.b64 	%fd107, {%r19, %r21};
	add.s32 	%r48, %r47, -1022;
$L__BB1_4:
	add.f64 	%fd13, %fd107, 0dBFF0000000000000;
	add.f64 	%fd14, %fd107, 0d3FF0000000000000;
	rcp.approx.ftz.f64 	%fd15, %fd14;
	neg.f64 	%fd16, %fd14;
	fma.rn.f64 	%fd17, %fd16, %fd15, 0d3FF0000000000000;
	fma.rn.f64 	%fd18, %fd17, %fd17, %fd17;
	fma.rn.f64 	%fd19, %fd18, %fd15, %fd15;
	mul.f64 	%fd20, %fd13, %fd19;
	fma.rn.f64 	%fd21, %fd13, %fd19, %fd20;
	mul.f64 	%fd22, %fd21, %fd21;
	fma.rn.f64 	%fd23, %fd22, 0d3EB0F5FF7D2CAFE2, 0d3ED0F5D241AD3B5A;
	fma.rn.f64 	%fd24, %fd23, %fd22, 0d3EF3B20A75488A3F;
	fma.rn.f64 	%fd25, %fd24, %fd22, 0d3F1745CDE4FAECD5;
	fma.rn.f64 	%fd26, %fd25, %fd22, 0d3F3C71C7258A578B;
	fma.rn.f64 	%fd27, %fd26, %fd22, 0d3F6249249242B910;
	fma.rn.f64 	%fd28, %fd27, %fd22, 0d3F89999999999DFB;
	sub.f64 	%fd29, %fd13, %fd21;
	add.f64 	%fd30, %fd29, %fd29;
	neg.f64 	%fd31, %fd21;
	fma.rn.f64 	%fd32, %fd31, %fd13, %fd30;
	mul.f64 	%fd33, %fd19, %fd32;
	fma.rn.f64 	%fd34, %fd22, %fd28, 0d3FB5555555555555;
	mov.f64 	%fd35, 0d3FB5555555555555;
	sub.f64 	%fd36, %fd35, %fd34;
	fma.rn.f64 	%fd37, %fd22, %fd28, %fd36;
	add.f64 	%fd38, %fd37, 0dBC46A4CB00B9E7B0;
	add.f64 	%fd39, %fd34, %fd38;
	sub.f64 	%fd40, %fd34, %fd39;
	add.f64 	%fd41, %fd38, %fd40;
	mul.rn.f64 	%fd42, %fd21, %fd21;
	neg.f64 	%fd43, %fd42;
	fma.rn.f64 	%fd44, %fd21, %fd21, %fd43;
	{
	.reg .b32 %temp; 
	mov.b64 	{%r22, %temp}, %fd33;
	}
	{
	.reg .b32 %temp; 
	mov.b64 	{%temp, %r23}, %fd33;
	}
	add.s32 	%r24, %r23, 1048576;
	mov.b64 	%fd45, {%r22, %r24};
	fma.rn.f64 	%fd46, %fd21, %fd45, %fd44;
	mul.rn.f64 	%fd47, %fd42, %fd21;
	neg.f64 	%fd48, %fd47;
	fma.rn.f64 	%fd49, %fd42, %fd21, %fd48;
	fma.rn.f64 	%fd50, %fd42, %fd33, %fd49;
	fma.rn.f64 	%fd51, %fd46, %fd21, %fd50;
	mul.rn.f64 	%fd52, %fd39, %fd47;
	neg.f64 	%fd53, %fd52;
	fma.rn.f64 	%fd54, %fd39, %fd47, %fd53;
	fma.rn.f64 	%fd55, %fd39, %fd51, %fd54;
	fma.rn.f64 	%fd56, %fd41, %fd47, %fd55;
	add.f64 	%fd57, %fd52, %fd56;
	sub.f64 	%fd58, %fd52, %fd57;
	add.f64 	%fd59, %fd56, %fd58;
	add.f64 	%fd60, %fd21, %fd57;
	sub.f64 	%fd61, %fd21, %fd60;
	add.f64 	%fd62, %fd57, %fd61;
	add.f64 	%fd63, %fd59, %fd62;
	add.f64 	%fd64, %fd33, %fd63;
	add.f64 	%fd65, %fd60, %fd64;
	sub.f64 	%fd66, %fd60, %fd65;
	add.f64 	%fd67, %fd64, %fd66;
	xor.b32  	%r25, %r48, -2147483648;
	mov.b32 	%r26, 1127219200;
	mov.b64 	%fd68, {%r25, %r26};
	mov.b32 	%r27, -2147483648;
	mov.b64 	%fd69, {%r27, %r26};
	sub.f64 	%fd70, %fd68, %fd69;
	fma.rn.f64 	%fd71, %fd70, 0d3FE62E42FEFA39EF, %fd65;
	fma.rn.f64 	%fd72, %fd70, 0dBFE62E42FEFA39EF, %fd71;
	sub.f64 	%fd73, %fd72, %fd65;
	sub.f64 	%fd74, %fd67, %fd73;
	fma.rn.f64 	%fd75, %fd70, 0d3C7ABC9E3B39803F, %fd74;
	add.f64 	%fd76, %fd71, %fd75;
	sub.f64 	%fd77, %fd71, %fd76;
	add.f64 	%fd78, %fd75, %fd77;
	{
	.reg .b32 %temp; 
	mov.b64 	{%temp, %r28}, %fd11;
	}
	{
	.reg .b32 %temp; 
	mov.b64 	{%r29, %temp}, %fd11;
	}
	shl.b32 	%r30, %r28, 1;
	setp.gt.u32 	%p3, %r30, -33554433;
	and.b32  	%r31, %r28, -15728641;
	selp.b32 	%r32, %r31, %r28, %p3;
	mov.b64 	%fd79, {%r29, %r32};
	mul.rn.f64 	%fd80, %fd76, %fd79;
	neg.f64 	%fd81, %fd80;
	fma.rn.f64 	%fd82, %fd76, %fd79, %fd81;
	fma.rn.f64 	%fd83, %fd78, %fd79, %fd82;
	add.f64 	%fd4, %fd80, %fd83;
	sub.f64 	%fd84, %fd80, %fd4;
	add.f64 	%fd5, %fd83, %fd84;
	fma.rn.f64 	%fd85, %fd4, 0d3FF71547652B82FE, 0d4338000000000000;
	{
	.reg .b32 %temp; 
	mov.b64 	{%r13, %temp}, %fd85;
	}
	mov.f64 	%fd86, 0dC338000000000000;
	add.rn.f64 	%fd87, %fd85, %fd86;
	fma.rn.f64 	%fd88, %fd87, 0dBFE62E42FEFA39EF, %fd4;
	fma.rn.f64 	%fd89, %fd87, 0dBC7ABC9E3B39803F, %fd88;
	fma.rn.f64 	%fd90, %fd89, 0d3E5ADE1569CE2BDF, 0d3E928AF3FCA213EA;
	fma.rn.f64 	%fd91, %fd90, %fd89, 0d3EC71DEE62401315;
	fma.rn.f64 	%fd92, %fd91, %fd89, 0d3EFA01997C89EB71;
	fma.rn.f64 	%fd93, %fd92, %fd89, 0d3F2A01A014761F65;
	fma.rn.f64 	%fd94, %fd93, %fd89, 0d3F56C16C1852B7AF;
	fma.rn.f64 	%fd95, %fd94, %fd89, 0d3F81111111122322;
	fma.rn.f64 	%fd96, %fd95, %fd89, 0d3FA55555555502A1;
	fma.rn.f64 	%fd97, %fd96, %fd89, 0d3FC5555555555511;
	fma.rn.f64 	%fd98, %fd97, %fd89, 0d3FE000000000000B;
	fma.rn.f64 	%fd99, %fd98, %fd89, 0d3FF0000000000000;
	fma.rn.f64 	%fd100, %fd99, %fd89, 0d3FF0000000000000;
	{
	.reg .b32 %temp; 
	mov.b64 	{%r14, %temp}, %fd100;
	}
	{
	.reg .b32 %temp; 
	mov.b64 	{%temp, %r15}, %fd100;
	}
	shl.b32 	%r33, %r13, 20;
	add.s32 	%r34, %r33, %r15;
	mov.b64 	%fd108, {%r14, %r34};
	{
	.reg .b32 %temp; 
	mov.b64 	{%temp, %r35}, %fd4;
	}
	mov.b32 	%f2, %r35;
	abs.f32 	%f1, %f2;
	setp.lt.f32 	%p4, %f1, 0f4086232B;
	@%p4 bra 	$L__BB1_7;
	setp.lt.f64 	%p5, %fd4, 0d0000000000000000;
	add.f64 	%fd101, %fd4, 0d7FF0000000000000;
	selp.f64 	%fd108, 0d0000000000000000, %fd101, %p5;
	setp.geu.f32 	%p6, %f1, 0f40874800;
	@%p6 bra 	$L__BB1_7;
	shr.u32 	%r36, %r13, 31;
	add.s32 	%r37, %r13, %r36;
	shr.s32 	%r38, %r37, 1;
	shl.b32 	%r39, %r38, 20;
	add.s32 	%r40, %r15, %r39;
	mov.b64 	%fd102, {%r14, %r40};
	sub.s32 	%r41, %r13, %r38;
	shl.b32 	%r42, %r41, 20;
	add.s32 	%r43, %r42, 1072693248;
	mov.b32 	%r44, 0;
	mov.b64 	%fd103, {%r44, %r43};
	mul.f64 	%fd108, %fd103, %fd102;
$L__BB1_7:
	abs.f64 	%fd104, %fd108;
	setp.eq.f64 	%p7, %fd104, 0d7FF0000000000000;
	fma.rn.f64 	%fd105, %fd108, %fd5, %fd108;
	selp.f64 	%fd106, %fd108, %fd105, %p7;
	st.param.f64 	[func_retval0], %fd106;
	ret;

}


// ===== COMPILED SASS (sm_100) =====

	.target	sm_100

	.elftype	@"ET_EXEC"


//--------------------- .note.nv.tkinfo           --------------------------
	.section	.note.nv.tkinfo,"",@"SHT_NOTE"
	.sectionflags	@"SHF_NOTE_NV_TKINFO"
	.tkinfo
        /*0018*/ 	.word	0x00000002
        /*0030*/ 	.string	""
        /*0030*/ 	.string	"ptxas"
        /*0030*/ 	.string	"Cuda compilation tools, release 13.0, V13.0.88"
        /*0030*/ 	.string	"Build cuda_13.0.r13.0/compiler.36424714_0"
        /*0030*/ 	.string	"-arch sm_100 -m 64 "



//--------------------- .note.nv.cuinfo           --------------------------
	.section	.note.nv.cuinfo,"",@"SHT_NOTE"
	.sectionflags	@"SHF_NOTE_NV_CUINFO"
        /*0018*/ 	.short	0x0002
        /*001a*/ 	.short	0x0064
        /*001c*/ 	.short	0x0082
	.zero		2


//--------------------- .nv.info                  --------------------------
	.section	.nv.info,"",@"SHT_CUDA_INFO"
	.align	4


	//----- nvinfo : EIATTR_REGCOUNT
	.align		4
        /*0000*/ 	.byte	0x04, 0x2f
        /*0002*/ 	.short	(.L_9 - .L_8)
	.align		4
.L_8:
        /*0004*/ 	.word	index@(_Z7RoutineP8MatPointP9Directioni)
        /*0008*/ 	.word	0x00000038


	//----- nvinfo : EIATTR_FRAME_SIZE
	.align		4
.L_9:
        /*000c*/ 	.byte	0x04, 0x11
        /*000e*/ 	.short	(.L_11 - .L_10)
	.align		4
.L_10:
        /*0010*/ 	.word	index@($_Z7RoutineP8MatPointP9Directioni$__internal_accurate_pow)
        /*0014*/ 	.word	0x00000010


	//----- nvinfo : EIATTR_FRAME_SIZE
	.align		4
.L_11:
        /*0018*/ 	.byte	0x04, 0x11
        /*001a*/ 	.short	(.L_13 - .L_12)
	.align		4
.L_12:
        /*001c*/ 	.word	index@($__internal_1_$__cuda_sm20_dsqrt_rn_f64_mediumpath_v1)
        /*0020*/ 	.word	0x00000010


	//----- nvinfo : EIATTR_FRAME_SIZE
	.align		4
.L_13:
        /*0024*/ 	.byte	0x04, 0x11
        /*0026*/ 	.short	(.L_15 - .L_14)
	.align		4
.L_14:
        /*0028*/ 	.word	index@($__internal_0_$__cuda_sm20_div_rn_f64_full)
        /*002c*/ 	.word	0x00000010


	//----- nvinfo : EIATTR_FRAME_SIZE
	.align		4
.L_15:
        /*0030*/ 	.byte	0x04, 0x11
        /*0032*/ 	.short	(.L_17 - .L_16)
	.align		4
.L_16:
        /*0034*/ 	.word	index@(_Z7RoutineP8MatPointP9Directioni)
        /*0038*/ 	.word	0x00000010


	//----- nvinfo : EIATTR_MIN_STACK_SIZE
	.align		4
.L_17:
        /*003c*/ 	.byte	0x04, 0x12
        /*003e*/ 	.short	(.L_19 - .L_18)
	.align		4
.L_18:
        /*0040*/ 	.word	index@(_Z7RoutineP8MatPointP9Directioni)
        /*0044*/ 	.word	0x00000010
.L_19:


//--------------------- .nv.compat                --------------------------
	.section	.nv.compat,"",@"SHT_CUDA_COMPAT_INFO"
	.align	4
        /*0000*/ 	.byte	0x02, 0x09, 0x00, 0x00, 0x02, 0x02, 0x01, 0x00, 0x02, 0x05, 0x05, 0x00, 0x03, 0x07, 0x01, 0x01
        /*0010*/ 	.byte	0x02, 0x03, 0x00, 0x00, 0x02, 0x06, 0x01, 0x00, 0x04, 0x0b, 0x08, 0x00, 0x01, 0x00, 0x00, 0x00
        /*0020*/ 	.byte	0x00, 0x00, 0x00, 0x00


//--------------------- .nv.info._Z7RoutineP8MatPointP9Directioni --------------------------
	.section	.nv.info._Z7RoutineP8MatPointP9Directioni,"",@"SHT_CUDA_INFO"
	.sectionflags	@""
	.align	4


	//----- nvinfo : EIATTR_CUDA_API_VERSION
	.align		4
        /*0000*/ 	.byte	0x04, 0x37
        /*0002*/ 	.short	(.L_21 - .L_20)
.L_20:
        /*0004*/ 	.word	0x00000082


	//----- nvinfo : EIATTR_KPARAM_INFO
	.align		4
.L_21:
        /*0008*/ 	.byte	0x04, 0x17
        /*000a*/ 	.short	(.L_23 - .L_22)
.L_22:
        /*000c*/ 	.word	0x00000000
        /*0010*/ 	.short	0x0002
        /*0012*/ 	.short	0x0010
        /*0014*/ 	.byte	0x00, 0xf0, 0x11, 0x00


	//----- nvinfo : EIATTR_KPARAM_INFO
	.align		4
.L_23:
        /*0018*/ 	.byte	0x04, 0x17
        /*001a*/ 	.short	(.L_25 - .L_24)
.L_24:
        /*001c*/ 	.word	0x00000000
        /*0020*/ 	.short	0x0001
        /*0022*/ 	.short	0x0008
        /*0024*/ 	.byte	0x00, 0xf5, 0x21, 0x00


	//----- nvinfo : EIATTR_KPARAM_INFO
	.align		4
.L_25:
        /*0028*/ 	.byte	0x04, 0x17
        /*002a*/ 	.short	(.L_27 - .L_26)
.L_26:
        /*002c*/ 	.word	0x00000000
        /*0030*/ 	.short	0x0000
        /*0032*/ 	.short	0x0000
        /*0034*/ 	.byte	0x00, 0xf5, 0x21, 0x00


	//----- nvinfo : EIATTR_SPARSE_MMA_MASK
	.align		4
.L_27:
        /*0038*/ 	.byte	0x03, 0x50
        /*003a*/ 	.short	0x0000


	//----- nvinfo : EIATTR_MAXREG_COUNT
	.align		4
        /*003c*/ 	.byte	0x03, 0x1b
        /*003e*/ 	.short	0x00ff


	//----- nvinfo : EIATTR_NUM_BARRIERS
	.align		4
        /*0040*/ 	.byte	0x02, 0x4c
        /*0042*/ 	.byte	0x01
	.zero		1


	//----- nvinfo : EIATTR_EXTERNS
	.align		4
        /*0044*/ 	.byte	0x04, 0x0f
        /*0046*/ 	.short	(.L_29 - .L_28)


	//   ....[0]....
	.align		4
.L_28:
        /*0048*/ 	.word	index@(vprintf)


	//----- nvinfo : EIATTR_MERCURY_ISA_VERSION
	.align		4
.L_29:
        /*004c*/ 	.byte	0x03, 0x5f
        /*004e*/ 	.short	0x0101


	//----- nvinfo : EIATTR_VRC_CTA_INIT_COUNT
	.align		4
        /*0050*/ 	.byte	0x02, 0x4a
	.zero		1
	.zero		1


	//----- nvinfo : EIATTR_SYSCALL_OFFSETS
	.align		4
        /*0054*/ 	.byte	0x04, 0x46
        /*0056*/ 	.short	(.L_31 - .L_30)


	//   ....[0]....
.L_30:
        /*0058*/ 	.word	0x00002b90


	//   ....[1]....
        /*005c*/ 	.word	0x00002ce0


	//   ....[2]....
        /*0060*/ 	.word	0x00002d90


	//   ....[3]....
        /*0064*/ 	.word	0x00002e40


	//   ....[4]....
        /*0068*/ 	.word	0x00002ef0


	//   ....[5]....
        /*006c*/ 	.word	0x00003060


	//   ....[6]....
        /*0070*/ 	.word	0x00003150


	//   ....[7]....
        /*0074*/ 	.word	0x00003220


	//   ....[8]....
        /*0078*/ 	.word	0x000032a0


	//----- nvinfo : EIATTR_EXIT_INSTR_OFFSETS
	.align		4
.L_31:
        /*007c*/ 	.byte	0x04, 0x1c
        /*007e*/ 	.short	(.L_33 - .L_32)


	//   ....[0]....
.L_32:
        /*0080*/ 	.word	0x00000080


	//   ....[1]....
        /*0084*/ 	.word	0x00003340


	//----- nvinfo : EIATTR_CRS_STACK_SIZE
	.align		4
.L_33:
        /*0088*/ 	.byte	0x04, 0x1e
        /*008a*/ 	.short	(.L_35 - .L_34)
.L_34:
        /*008c*/ 	.word	0x00000000


	//----- nvinfo : EIATTR_CBANK_PARAM_SIZE
	.align		4
.L_35:
        /*0090*/ 	.byte	0x03, 0x19
        /*0092*/ 	.short	0x0014


	//----- nvinfo : EIATTR_PARAM_CBANK
	.align		4
        /*0094*/ 	.byte	0x04, 0x0a
        /*0096*/ 	.short	(.L_37 - .L_36)
	.align		4
.L_36:
        /*0098*/ 	.word	index@(.nv.constant0._Z7RoutineP8MatPointP9Directioni)
        /*009c*/ 	.short	0x0380
        /*009e*/ 	.short	0x0014


	//----- nvinfo : EIATTR_SW_WAR
	.align		4
.L_37:
        /*00a0*/ 	.byte	0x04, 0x36
        /*00a2*/ 	.short	(.L_39 - .L_38)
.L_38:
        /*00a4*/ 	.word	0x00000008
.L_39:


//--------------------- .nv.callgraph             --------------------------
	.section	.nv.callgraph,"",@"SHT_CUDA_CALLGRAPH"
	.align	4
	.sectionentsize	8
	.align		4
        /*0000*/ 	.word	0x00000000
	.align		4
        /*0004*/ 	.word	0xffffffff
	.align		4
        /*0008*/ 	.word	index@(_Z7RoutineP8MatPointP9Directioni)
	.align		4
        /*000c*/ 	.word	index@(vprintf)
	.align		4
        /*0010*/ 	.word	0x00000000
	.align		4
        /*0014*/ 	.word	0xfffffffe
	.align		4
        /*0018*/ 	.word	0x00000000
	.align		4
        /*001c*/ 	.word	0xfffffffd
	.align		4
        /*0020*/ 	.word	0x00000000
	.align		4
        /*0024*/ 	.word	0xfffffffc


//--------------------- .nv.constant4             --------------------------
	.section	.nv.constant4,"a",@progbits
	.align	8
	.align		8
.nv.constant4:
        /*0000*/ 	.dword	vprintf
	.align		8
        /*0008*/ 	.dword	G
	.align		8
        /*0010*/ 	.dword	dt
	.align		8
        /*0018*/ 	.dword	e
	.align		8
        /*0020*/ 	.dword	t_end
	.align		8
        /*0028*/ 	.dword	t
	.align		8
        /*0030*/ 	.dword	$str
	.align		8
        /*0038*/ 	.dword	$str$1
	.align		8
        /*0040*/ 	.dword	$str$2


//--------------------- .text._Z7RoutineP8MatPointP9Directioni --------------------------
	.section	.text._Z7RoutineP8MatPointP9Directioni,"ax",@progbits
	.align	128
        .global         _Z7RoutineP8MatPointP9Directioni
        .type           _Z7RoutineP8MatPointP9Directioni,@function
        .size           _Z7RoutineP8MatPointP9Directioni,(.L_x_80 - _Z7RoutineP8MatPointP9Directioni)
        .other          _Z7RoutineP8MatPointP9Directioni,@"STO_CUDA_ENTRY STV_DEFAULT"
_Z7RoutineP8MatPointP9Directioni:
.text._Z7RoutineP8MatPointP9Directioni:
[----:B------:R-:W0:Y:S08]  /*0000*/  LDC R1, c[0x0][0x37c] ;  /* 0x0000df00ff017b82 */ /* 0x000e300000000800 */
[----:B------:R-:W1:Y:S01]  /*0010*/  LDC.64 R2, c[0x4][0x28] ;  /* 0x01000a00ff027b82 */ /* 0x000e620000000a00 */
[----:B------:R-:W1:Y:S01]  /*0020*/  LDCU.64 UR36, c[0x0][0x358] ;  /* 0x00006b00ff2477ac */ /* 0x000e620008000a00 */
[----:B0-----:R-:W-:Y:S01]  /*0030*/  VIADD R1, R1, 0xfffffff0 ;  /* 0xfffffff001017836 */ /* 0x001fe20000000000 */
[----:B-1----:R-:W2:Y:S01]  /*0040*/  LDG.E.64 R2, desc[UR36][R2.64] ;  /* 0x0000002402027981 */ /* 0x002ea2000c1e1b00 */
[----:B------:R-:W0:Y:S03]  /*0050*/  LDCU UR4, c[0x0][0x2f8] ;  /* 0x00005f00ff0477ac */ /* 0x000e260008000800 */
[----:B0-----:R-:W-:Y:S01]  /*0060*/  IADD3 R16, P1, PT, R1, UR4, RZ ;  /* 0x0000000401107c10 */ /* 0x001fe2000ff3e0ff */
[----:B--2---:R-:W-:-:S14]  /*0070*/  DSETP.GEU.AND P0, PT, R2, 20, PT ;  /* 0x403400000200742a */ /* 0x004fdc0003f0e000 */
[----:B------:R-:W-:Y:S05]  /*0080*/  @P0 EXIT ;  /* 0x000000000000094d */ /* 0x000fea0003800000 */
[----:B------:R-:W0:Y:S01]  /*0090*/  S2R R23, SR_TID.X ;  /* 0x0000000000177919 */ /* 0x000e220000002100 */
[----:B------:R-:W1:Y:S01]  /*00a0*/  LDCU UR4, c[0x0][0x2fc] ;  /* 0x00005f80ff0477ac */ /* 0x000e620008000800 */
[----:B------:R-:W2:Y:S01]  /*00b0*/  LDC R22, c[0x0][0x360] ;  /* 0x0000d800ff167b82 */ /* 0x000ea20000000800 */
[----:B------:R-:W3:Y:S01]  /*00c0*/  LDCU UR5, c[0x0][0x390] ;  /* 0x00007200ff0577ac */ /* 0x000ee20008000800 */
[----:B-1----:R-:W-:Y:S01]  /*00d0*/  IMAD.X R2, RZ, RZ, UR4, P1 ;  /* 0x00000004ff027e24 */ /* 0x002fe200088e06ff */
[----:B---3--:R-:W-:Y:S02]  /*00e0*/  ULOP3.LUT UR38, UR5, 0x3, URZ, 0xc0, !UPT ;  /* 0x0000000305267892 */ /* 0x008fe4000f8ec0ff */
[----:B--2---:R-:W-:Y:S02]  /*00f0*/  IMAD R22, R22, UR5, RZ ;  /* 0x0000000516167c24 */ /* 0x004fe4000f8e02ff */
[----:B0-----:R-:W-:-:S04]  /*0100*/  IMAD R24, R23, UR5, RZ ;  /* 0x0000000517187c24 */ /* 0x001fc8000f8e02ff */
[----:B------:R-:W-:-:S07]  /*0110*/  VIADD R17, R24, UR5 ;  /* 0x0000000518117c36 */ /* 0x000fce0008000000 */
.L_x_66:
[----:B------:R-:W-:-:S13]  /*0120*/  ISETP.GE.AND P0, PT, R24, R17, PT ;  /* 0x000000111800720c */ /* 0x000fda0003f06270 */
[----:B0-----:R-:W-:Y:S05]  /*0130*/  @P0 BRA `(.L_x_0) ;  /* 0x0000000c00400947 */ /* 0x001fea0003800000 */
[----:B------:R-:W-:-:S07]  /*0140*/  IMAD.MOV.U32 R0, RZ, RZ, R24 ;  /* 0x000000ffff007224 */ /* 0x000fce00078e0018 */
.L_x_20:
[----:B0-----:R-:W0:Y:S01]  /*0150*/  LDCU UR4, c[0x0][0x360] ;  /* 0x00006c00ff0477ac */ /* 0x001e220008000800 */
[----:B------:R-:W1:Y:S01]  /*0160*/  LDC.64 R18, c[0x0][0x380] ;  /* 0x0000e000ff127b82 */ /* 0x000e620000000a00 */
[----:B------:R-:W-:Y:S01]  /*0170*/  BSSY.RECONVERGENT B2, `(.L_x_1) ;  /* 0x00000bd000027945 */ /* 0x000fe20003800200 */
[----:B------:R-:W-:Y:S01]  /*0180*/  IADD3 R41, PT, PT, -R0, RZ, RZ ;  /* 0x000000ff00297210 */ /* 0x000fe20007ffe1ff */
[----:B------:R-:W2:Y:S01]  /*0190*/  LDCU.64 UR6, c[0x0][0x380] ;  /* 0x00007000ff0677ac */ /* 0x000ea20008000a00 */
[----:B------:R-:W-:Y:S02]  /*01a0*/  CS2R R26, SRZ ;  /* 0x00000000001a7805 */ /* 0x000fe4000001ff00 */
[----:B------:R-:W-:Y:S01]  /*01b0*/  CS2R R20, SRZ ;  /* 0x0000000000147805 */ /* 0x000fe2000001ff00 */
[----:B0-----:R-:W-:Y:S01]  /*01c0*/  UIADD3 UR4, UPT, UPT, -UR4, URZ, URZ ;  /* 0x000000ff04047290 */ /* 0x001fe2000fffe1ff */
[----:B--2---:R-:W-:Y:S02]  /*01d0*/  IMAD.U32 R14, RZ, RZ, UR6 ;  /* 0x00000006ff0e7e24 */ /* 0x004fe4000f8e00ff */
[----:B------:R-:W-:-:S02]  /*01e0*/  IMAD.U32 R15, RZ, RZ, UR7 ;  /* 0x00000007ff0f7e24 */ /* 0x000fc4000f8e00ff */
[----:B-1----:R-:W-:-:S04]  /*01f0*/  IMAD.WIDE R18, R0, 0x28, R18 ;  /* 0x0000002800127825 */ /* 0x002fc800078e0212 */
[----:B------:R-:W-:-:S07]  /*0200*/  IMAD.U32 R25, RZ, RZ, UR4 ;  /* 0x00000004ff197e24 */ /* 0x000fce000f8e00ff */
.L_x_19:
[----:B------:R-:W-:Y:S01]  /*0210*/  ISETP.NE.AND P0, PT, R41, RZ, PT ;  /* 0x000000ff2900720c */ /* 0x000fe20003f05270 */
[----:B------:R-:W-:Y:S01]  /*0220*/  VIADD R25, R25, 0x1 ;  /* 0x0000000119197836 */ /* 0x000fe20000000000 */
[----:B------:R-:W-:Y:S04]  /*0230*/  BSSY.RECONVERGENT B1, `(.L_x_2) ;  /* 0x00000ac000017945 */ /* 0x000fe80003800200 */
[----:B------:R-:W-:-:S07]  /*0240*/  ISETP.NE.AND P1, PT, R25, RZ, PT ;  /* 0x000000ff1900720c */ /* 0x000fce0003f25270 */
[----:B------:R-:W-:Y:S06]  /*0250*/  @!P0 BRA `(.L_x_3) ;  /* 0x0000000800a48947 */ /* 0x000fec0003800000 */
[----:B------:R-:W2:Y:S04]  /*0260*/  LDG.E.64 R4, desc[UR36][R14.64] ;  /* 0x000000240e047981 */ /* 0x000ea8000c1e1b00 */
[----:B------:R-:W2:Y:S01]  /*0270*/  LDG.E.64 R6, desc[UR36][R18.64] ;  /* 0x0000002412067981 */ /* 0x000ea2000c1e1b00 */
[----:B------:R-:W-:Y:S01]  /*0280*/  BSSY.RECONVERGENT B0, `(.L_x_4) ;  /* 0x0000009000007945 */ /* 0x000fe20003800200 */
[----:B------:R-:W-:Y:S01]  /*0290*/  IMAD.MOV.U32 R8, RZ, RZ, RZ ;  /* 0x000000ffff087224 */ /* 0x000fe200078e00ff */
[----:B------:R-:W-:Y:S01]  /*02a0*/  MOV R12, 0x310 ;  /* 0x00000310000c7802 */ /* 0x000fe20000000f00 */
[----:B------:R-:W-:Y:S01]  /*02b0*/  IMAD.MOV.U32 R9, RZ, RZ, 0x40000000 ;  /* 0x40000000ff097424 */ /* 0x000fe200078e00ff */
[----:B--2---:R-:W-:-:S08]  /*02c0*/  DADD R4, R4, -R6 ;  /* 0x0000000004047229 */ /* 0x004fd00000000806 */
[----:B------:R-:W-:-:S10]  /*02d0*/  DADD R6, -RZ, |R4| ;  /* 0x00000000ff067229 */ /* 0x000fd40000000504 */
[----:B------:R-:W-:Y:S02]  /*02e0*/  IMAD.MOV.U32 R30, RZ, RZ, R6 ;  /* 0x000000ffff1e7224 */ /* 0x000fe400078e0006 */
[----:B------:R-:W-:-:S07]  /*02f0*/  IMAD.MOV.U32 R3, RZ, RZ, R7 ;  /* 0x000000ffff037224 */ /* 0x000fce00078e0007 */
[----:B------:R-:W-:Y:S05]  /*0300*/  CALL.REL.NOINC `($_Z7RoutineP8MatPointP9Directioni$__internal_accurate_pow) ;  /* 0x00000038003c7944 */ /* 0x000fea0003c00000 */
[----:B------:R-:W-:Y:S05]  /*0310*/  BSYNC.RECONVERGENT B0 ;  /* 0x0000000000007941 */ /* 0x000fea0003800200 */
.L_x_4:
[----:B------:R-:W2:Y:S04]  /*0320*/  LDG.E.64 R28, desc[UR36][R14.64+0x8] ;  /* 0x000008240e1c7981 */ /* 0x000ea8000c1e1b00 */
[----:B------:R-:W2:Y:S01]  /*0330*/  LDG.E.64 R10, desc[UR36][R18.64+0x8] ;  /* 0x00000824120a7981 */ /* 0x000ea2000c1e1b00 */
[C---:B------:R-:W-:Y:S01]  /*0340*/  DADD R6, R4.reuse, 2 ;  /* 0x4000000004067429 */ /* 0x040fe20000000000 */
[----:B------:R-:W-:Y:S01]  /*0350*/  BSSY.RECONVERGENT B0, `(.L_x_5) ;  /* 0x0000010000007945 */ /* 0x000fe20003800200 */
[----:B------:R-:W-:-:S08]  /*0360*/  DSETP.NEU.AND P0, PT, R4, RZ, PT ;  /* 0x000000ff0400722a */ /* 0x000fd00003f0d000 */
[----:B------:R-:W-:Y:S02]  /*0370*/  LOP3.LUT R6, R7, 0x7ff00000, RZ, 0xc0, !PT ;  /* 0x7ff0000007067812 */ /* 0x000fe400078ec0ff */
[----:B------:R-:W-:Y:S02]  /*0380*/  FSEL R7, R30, RZ, P0 ;  /* 0x000000ff1e077208 */ /* 0x000fe40000000000 */
[----:B------:R-:W-:Y:S02]  /*0390*/  ISETP.NE.AND P2, PT, R6, 0x7ff00000, PT ;  /* 0x7ff000000600780c */ /* 0x000fe40003f45270 */
[----:B------:R-:W-:Y:S01]  /*03a0*/  FSEL R6, R3, RZ, P0 ;  /* 0x000000ff03067208 */ /* 0x000fe20000000000 */
[----:B--2---:R-:W-:-:S08]  /*03b0*/  DADD R28, R28, -R10 ;  /* 0x000000001c1c7229 */ /* 0x004fd0000000080a */
[----:B------:R-:W-:-:S10]  /*03c0*/  DADD R10, -RZ, |R28| ;  /* 0x00000000ff0a7229 */ /* 0x000fd4000000051c */
[----:B------:R-:W-:Y:S01]  /*03d0*/  MOV R30, R10 ;  /* 0x0000000a001e7202 */ /* 0x000fe20000000f00 */
[----:B------:R-:W-:Y:S06]  /*03e0*/  @P2 BRA `(.L_x_6) ;  /* 0x0000000000182947 */ /* 0x000fec0003800000 */
[----:B------:R-:W-:-:S14]  /*03f0*/  DSETP.NAN.AND P0, PT, R4, R4, PT ;  /* 0x000000040400722a */ /* 0x000fdc0003f08000 */
[----:B------:R-:W-:Y:S01]  /*0400*/  @P0 DADD R6, R4, 2 ;  /* 0x4000000004060429 */ /* 0x000fe20000000000 */
[----:B------:R-:W-:Y:S10]  /*0410*/  @P0 BRA `(.L_x_6) ;  /* 0x00000000000c0947 */ /* 0x000ff40003800000 */
[----:B------:R-:W-:-:S14]  /*0420*/  DSETP.NEU.AND P0, PT, |R4|, +INF , PT ;  /* 0x7ff000000400742a */ /* 0x000fdc0003f0d200 */
[----:B------:R-:W-:Y:S02]  /*0430*/  @!P0 IMAD.MOV.U32 R6, RZ, RZ, 0x0 ;  /* 0x00000000ff068424 */ /* 0x000fe400078e00ff */
[----:B------:R-:W-:-:S07]  /*0440*/  @!P0 IMAD.MOV.U32 R7, RZ, RZ, 0x7ff00000 ;  /* 0x7ff00000ff078424 */ /* 0x000fce00078e00ff */
.L_x_6:
[----:B------:R-:W-:Y:S05]  /*0450*/  BSYNC.RECONVERGENT B0 ;  /* 0x0000000000007941 */ /* 0x000fea0003800200 */
.L_x_5:
[----:B------:R-:W-:Y:S01]  /*0460*/  BSSY.RECONVERGENT B0, `(.L_x_7) ;  /* 0x0000005000007945 */ /* 0x000fe20003800200 */
[----:B------:R-:W-:Y:S01]  /*0470*/  IMAD.MOV.U32 R3, RZ, RZ, R11 ;  /* 0x000000ffff037224 */ /* 0x000fe200078e000b */
[----:B------:R-:W-:Y:S01]  /*0480*/  MOV R12, 0x4b0 ;  /* 0x000004b0000c7802 */ /* 0x000fe20000000f00 */
[----:B------:R-:W-:-:S07]  /*0490*/  IMAD.MOV.U32 R9, RZ, RZ, 0x40000000 ;  /* 0x40000000ff097424 */ /* 0x000fce00078e00ff */
[----:B------:R-:W-:Y:S05]  /*04a0*/  CALL.REL.NOINC `($_Z7RoutineP8MatPointP9Directioni$__internal_accurate_pow) ;  /* 0x0000003400d47944 */ /* 0x000fea0003c00000 */
[----:B------:R-:W-:Y:S05]  /*04b0*/  BSYNC.RECONVERGENT B0 ;  /* 0x0000000000007941 */ /* 0x000fea0003800200 */
.L_x_7:
[C---:B------:R-:W-:Y:S01]  /*04c0*/  DADD R10, R28.reuse, 2 ;  /* 0x400000001c0a7429 */ /* 0x040fe20000000000 */
[----:B------:R-:W-:Y:S01]  /*04d0*/  BSSY.RECONVERGENT B0, `(.L_x_8) ;  /* 0x0000011000007945 */ /* 0x000fe20003800200 */
[----:B------:R-:W-:Y:S02]  /*04e0*/  DSETP.NEU.AND P2, PT, R28, RZ, PT ;  /* 0x000000ff1c00722a */ /* 0x000fe40003f4d000 */
[----:B------:R-:W-:Y:S02]  /*04f0*/  DSETP.NEU.AND P4, PT, R4, 1, PT ;  /* 0x3ff000000400742a */ /* 0x000fe40003f8d000 */
[----:B------:R-:W-:-:S04]  /*0500*/  DSETP.NEU.AND P0, PT, R28, 1, PT ;  /* 0x3ff000001c00742a */ /* 0x000fc80003f0d000 */
[----:B------:R-:W-:Y:S02]  /*0510*/  LOP3.LUT R10, R11, 0x7ff00000, RZ, 0xc0, !PT ;  /* 0x7ff000000b0a7812 */ /* 0x000fe400078ec0ff */
[----:B------:R-:W-:Y:S02]  /*0520*/  FSEL R11, R30, RZ, P2 ;  /* 0x000000ff1e0b7208 */ /* 0x000fe40001000000 */
[----:B------:R-:W-:Y:S02]  /*0530*/  ISETP.NE.AND P3, PT, R10, 0x7ff00000, PT ;  /* 0x7ff000000a00780c */ /* 0x000fe40003f65270 */
[----:B------:R-:W-:Y:S02]  /*0540*/  FSEL R10, R3, RZ, P2 ;  /* 0x000000ff030a7208 */ /* 0x000fe40001000000 */
[----:B------:R-:W-:Y:S02]  /*0550*/  FSEL R6, R6, RZ, P4 ;  /* 0x000000ff06067208 */ /* 0x000fe40002000000 */
[----:B------:R-:W-:-:S07]  /*0560*/  FSEL R7, R7, 1.875, P4 ;  /* 0x3ff0000007077808 */ /* 0x000fce0002000000 */
[----:B------:R-:W-:Y:S05]  /*0570*/  @P3 BRA `(.L_x_9) ;  /* 0x0000000000183947 */ /* 0x000fea0003800000 */
[----:B------:R-:W-:-:S14]  /*0580*/  DSETP.NAN.AND P2, PT, R28, R28, PT ;  /* 0x0000001c1c00722a */ /* 0x000fdc0003f48000 */
[----:B------:R-:W-:Y:S01]  /*0590*/  @P2 DADD R10, R28, 2 ;  /* 0x400000001c0a2429 */ /* 0x000fe20000000000 */
[----:B------:R-:W-:Y:S10]  /*05a0*/  @P2 BRA `(.L_x_9) ;  /* 0x00000000000c2947 */ /* 0x000ff40003800000 */
[----:B------:R-:W-:-:S14]  /*05b0*/  DSETP.NEU.AND P2, PT, |R28|, +INF , PT ;  /* 0x7ff000001c00742a */ /* 0x000fdc0003f4d200 */
[----:B------:R-:W-:Y:S02]  /*05c0*/  @!P2 IMAD.MOV.U32 R10, RZ, RZ, 0x0 ;  /* 0x00000000ff0aa424 */ /* 0x000fe400078e00ff */
[----:B------:R-:W-:-:S07]  /*05d0*/  @!P2 IMAD.MOV.U32 R11, RZ, RZ, 0x7ff00000 ;  /* 0x7ff00000ff0ba424 */ /* 0x000fce00078e00ff */
.L_x_9:
[----:B------:R-:W-:Y:S05]  /*05e0*/  BSYNC.RECONVERGENT B0 ;  /* 0x0000000000007941 */ /* 0x000fea0003800200 */
.L_x_8:
[----:B------:R-:W-:Y:S01]  /*05f0*/  FSEL R10, R10, RZ, P0 ;  /* 0x000000ff0a0a7208 */ /* 0x000fe20000000000 */
[----:B------:R-:W-:Y:S01]  /*0600*/  IMAD.MOV.U32 R30, RZ, RZ, 0x0 ;  /* 0x00000000ff1e7424 */ /* 0x000fe200078e00ff */
[----:B------:R-:W-:Y:S01]  /*0610*/  FSEL R11, R11, 1.875, P0 ;  /* 0x3ff000000b0b7808 */ /* 0x000fe20000000000 */
[----:B------:R-:W-:Y:S01]  /*0620*/  IMAD.MOV.U32 R31, RZ, RZ, 0x3fd80000 ;  /* 0x3fd80000ff1f7424 */ /* 0x000fe200078e00ff */
[----:B------:R-:W-:Y:S04]  /*0630*/  BSSY.RECONVERGENT B0, `(.L_x_10) ;  /* 0x0000014000007945 */ /* 0x000fe80003800200 */
[----:B------:R-:W-:-:S06]  /*0640*/  DADD R6, R6, R10 ;  /* 0x0000000006067229 */ /* 0x000fcc000000000a */
[----:B------:R-:W0:Y:S04]  /*0650*/  MUFU.RSQ64H R13, R7 ;  /* 0x00000007000d7308 */ /* 0x000e280000001c00 */
[----:B------:R-:W-:-:S04]  /*0660*/  IADD3 R12, PT, PT, R7, -0x3500000, RZ ;  /* 0xfcb00000070c7810 */ /* 0x000fc80007ffe0ff */
[----:B------:R-:W-:Y:S02]  /*0670*/  ISETP.GE.U32.AND P0, PT, R12, 0x7ca00000, PT ;  /* 0x7ca000000c00780c */ /* 0x000fe40003f06070 */
[----:B0-----:R-:W-:-:S08]  /*0680*/  DMUL R10, R12, R12 ;  /* 0x0000000c0c0a7228 */ /* 0x001fd00000000000 */
[----:B------:R-:W-:-:S08]  /*0690*/  DFMA R10, R6, -R10, 1 ;  /* 0x3ff00000060a742b */ /* 0x000fd0000000080a */
[----:B------:R-:W-:Y:S02]  /*06a0*/  DFMA R30, R10, R30, 0.5 ;  /* 0x3fe000000a1e742b */ /* 0x000fe4000000001e */
[----:B------:R-:W-:-:S08]  /*06b0*/  DMUL R10, R12, R10 ;  /* 0x0000000a0c0a7228 */ /* 0x000fd00000000000 */
[----:B------:R-:W-:-:S08]  /*06c0*/  DFMA R32, R30, R10, R12 ;  /* 0x0000000a1e20722b */ /* 0x000fd0000000000c */
[----:B------:R-:W-:Y:S02]  /*06d0*/  DMUL R34, R6, R32 ;  /* 0x0000002006227228 */ /* 0x000fe40000000000 */
[----:B------:R-:W-:Y:S02]  /*06e0*/  VIADD R31, R33, 0xfff00000 ;  /* 0xfff00000211f7836 */ /* 0x000fe40000000000 */
[----:B------:R-:W-:-:S04]  /*06f0*/  IMAD.MOV.U32 R30, RZ, RZ, R32 ;  /* 0x000000ffff1e7224 */ /* 0x000fc800078e0020 */
[----:B------:R-:W-:-:S08]  /*0700*/  DFMA R36, R34, -R34, R6 ;  /* 0x800000222224722b */ /* 0x000fd00000000006 */
[----:B------:R-:W-:Y:S01]  /*0710*/  DFMA R10, R36, R30, R34 ;  /* 0x0000001e240a722b */ /* 0x000fe20000000022 */
[----:B------:R-:W-:Y:S10]  /*0720*/  @!P0 BRA `(.L_x_11) ;  /* 0x0000000000108947 */ /* 0x000ff40003800000 */
[----:B------:R-:W-:-:S07]  /*0730*/  MOV R9, 0x750 ;  /* 0x0000075000097802 */ /* 0x000fce0000000f00 */
[----:B------:R-:W-:Y:S05]  /*0740*/  CALL.REL.NOINC `($__internal_1_$__cuda_sm20_dsqrt_rn_f64_mediumpath_v1) ;  /* 0x0000003000707944 */ /* 0x000fea0003c00000 */
[----:B------:R-:W-:Y:S02]  /*0750*/  IMAD.MOV.U32 R10, RZ, RZ, R3 ;  /* 0x000000ffff0a7224 */ /* 0x000fe400078e0003 */
[----:B------:R-:W-:-:S07]  /*0760*/  IMAD.MOV.U32 R11, RZ, RZ, R12 ;  /* 0x000000ffff0b7224 */ /* 0x000fce00078e000c */
.L_x_11:
[----:B------:R-:W-:Y:S05]  /*0770*/  BSYNC.RECONVERGENT B0 ;  /* 0x0000000000007941 */ /* 0x000fea0003800200 */
.L_x_10:
[----:B------:R0:W5:Y:S01]  /*0780*/  LDG.E.64 R36, desc[UR36][R14.64+0x20] ;  /* 0x000020240e247981 */ /* 0x000162000c1e1b00 */
[----:B------:R-:W-:Y:S01]  /*0790*/  DADD R12, -RZ, |R10| ;  /* 0x00000000ff0c7229 */ /* 0x000fe2000000050a */
[----:B------:R-:W-:Y:S01]  /*07a0*/  BSSY.RECONVERGENT B0, `(.L_x_12) ;  /* 0x0000006000007945 */ /* 0x000fe20003800200 */
[----:B------:R-:W-:-:S08]  /*07b0*/  IMAD.MOV.U32 R9, RZ, RZ, 0x40080000 ;  /* 0x40080000ff097424 */ /* 0x000fd000078e00ff */
[----:B------:R-:W-:Y:S01]  /*07c0*/  MOV R30, R12 ;  /* 0x0000000c001e7202 */ /* 0x000fe20000000f00 */
[----:B------:R-:W-:Y:S01]  /*07d0*/  IMAD.MOV.U32 R3, RZ, RZ, R13 ;  /* 0x000000ffff037224 */ /* 0x000fe200078e000d */
[----:B0-----:R-:W-:-:S07]  /*07e0*/  MOV R12, 0x800 ;  /* 0x00000800000c7802 */ /* 0x001fce0000000f00 */
[----:B-----5:R-:W-:Y:S05]  /*07f0*/  CALL.REL.NOINC `($_Z7RoutineP8MatPointP9Directioni$__internal_accurate_pow) ;  /* 0x0000003400007944 */ /* 0x020fea0003c00000 */
[----:B------:R-:W-:Y:S05]  /*0800*/  BSYNC.RECONVERGENT B0 ;  /* 0x0000000000007941 */ /* 0x000fea0003800200 */
.L_x_12:
[----:B------:R-:W-:Y:S01]  /*0810*/  DADD R8, R10, 3 ;  /* 0x400800000a087429 */ /* 0x000fe20000000000 */
[----:B------:R-:W-:Y:S01]  /*0820*/  IMAD.MOV.U32 R12, RZ, RZ, R3 ;  /* 0x000000ffff0c7224 */ /* 0x000fe200078e0003 */
[----:B------:R-:W-:Y:S01]  /*0830*/  ISETP.GE.AND P0, PT, R11, RZ, PT ;  /* 0x000000ff0b00720c */ /* 0x000fe20003f06270 */
[----:B------:R-:W-:Y:S01]  /*0840*/  IMAD.MOV.U32 R13, RZ, RZ, R30 ;  /* 0x000000ffff0d7224 */ /* 0x000fe200078e001e */
[----:B------:R-:W-:Y:S01]  /*0850*/  DSETP.NEU.AND P2, PT, R6, RZ, PT ;  /* 0x000000ff0600722a */ /* 0x000fe20003f4d000 */
[----:B------:R-:W-:Y:S04]  /*0860*/  BSSY.RECONVERGENT B0, `(.L_x_13) ;  /* 0x0000010000007945 */ /* 0x000fe80003800200 */
[----:B------:R-:W-:Y:S01]  /*0870*/  DADD R12, -RZ, -R12 ;  /* 0x00000000ff0c7229 */ /* 0x000fe2000000090c */
[----:B------:R-:W-:-:S04]  /*0880*/  LOP3.LUT R8, R9, 0x7ff00000, RZ, 0xc0, !PT ;  /* 0x7ff0000009087812 */ /* 0x000fc800078ec0ff */
[----:B------:R-:W-:-:S05]  /*0890*/  ISETP.NE.AND P3, PT, R8, 0x7ff00000, PT ;  /* 0x7ff000000800780c */ /* 0x000fca0003f65270 */
[----:B------:R-:W-:Y:S02]  /*08a0*/  FSEL R3, R12, R3, !P0 ;  /* 0x000000030c037208 */ /* 0x000fe40004000000 */
[----:B------:R-:W-:Y:S02]  /*08b0*/  FSEL R13, R13, R30, !P0 ;  /* 0x0000001e0d0d7208 */ /* 0x000fe40004000000 */
[----:B------:R-:W-:Y:S02]  /*08c0*/  FSEL R8, R3, RZ, P2 ;  /* 0x000000ff03087208 */ /* 0x000fe40001000000 */
[----:B------:R-:W-:Y:S02]  /*08d0*/  FSEL R9, R11, R13, !P2 ;  /* 0x0000000d0b097208 */ /* 0x000fe40005000000 */
[----:B------:R-:W-:Y:S05]  /*08e0*/  @P3 BRA `(.L_x_14) ;  /* 0x00000000001c3947 */ /* 0x000fea0003800000 */
[----:B------:R-:W-:-:S14]  /*08f0*/  DSETP.GE.AND P2, PT, R6, RZ, PT ;  /* 0x000000ff0600722a */ /* 0x000fdc0003f46000 */
[----:B------:R-:W-:Y:S01]  /*0900*/  @!P2 DADD R8, R10, 3 ;  /* 0x400800000a08a429 */ /* 0x000fe20000000000 */
[----:B------:R-:W-:Y:S10]  /*0910*/  @!P2 BRA `(.L_x_14) ;  /* 0x000000000010a947 */ /* 0x000ff40003800000 */
[----:B------:R-:W-:-:S14]  /*0920*/  DSETP.NEU.AND P2, PT, |R10|, +INF , PT ;  /* 0x7ff000000a00742a */ /* 0x000fdc0003f4d200 */
[----:B------:R-:W-:Y:S02]  /*0930*/  @!P2 IMAD.MOV.U32 R3, RZ, RZ, -0x100000 ;  /* 0xfff00000ff03a424 */ /* 0x000fe400078e00ff */
[----:B------:R-:W-:-:S03]  /*0940*/  @!P2 IMAD.MOV.U32 R8, RZ, RZ, RZ ;  /* 0x000000ffff08a224 */ /* 0x000fc600078e00ff */
[----:B------:R-:W-:-:S07]  /*0950*/  @!P2 SEL R9, R3, 0x7ff00000, !P0 ;  /* 0x7ff000000309a807 */ /* 0x000fce0004000000 */
.L_x_14:
[----:B------:R-:W-:Y:S05]  /*0960*/  BSYNC.RECONVERGENT B0 ;  /* 0x0000000000007941 */ /* 0x000fea0003800200 */
.L_x_13:
[----:B------:R-:W-:Y:S01]  /*0970*/  UMOV UR4, 0x47ae147b ;  /* 0x47ae147b00047882 */ /* 0x000fe20000000000 */
[----:B------:R-:W-:Y:S01]  /*0980*/  UMOV UR5, 0x3f847ae1 ;  /* 0x3f847ae100057882 */ /* 0x000fe20000000000 */
[----:B------:R-:W-:Y:S01]  /*0990*/  DSETP.NEU.AND P0, PT, R10, 1, PT ;  /* 0x3ff000000a00742a */ /* 0x000fe20003f0d000 */
[----:B------:R-:W-:Y:S01]  /*09a0*/  MOV R6, 0x1 ;  /* 0x0000000100067802 */ /* 0x000fe20000000f00 */
[----:B------:R-:W-:Y:S01]  /*09b0*/  DADD R8, R8, UR4 ;  /* 0x0000000408087e29 */ /* 0x000fe20008000000 */
[----:B------:R-:W-:Y:S01]  /*09c0*/  BSSY.RECONVERGENT B3, `(.L_x_15) ;  /* 0x0000017000037945 */ /* 0x000fe20003800200 */
[----:B------:R-:W-:-:S08]  /*09d0*/  DMUL R10, R4, R36 ;  /* 0x00000024040a7228 */ /* 0x000fd00000000000 */
[----:B------:R-:W-:Y:S02]  /*09e0*/  FSEL R39, R9, 1.8762499094009399414, P0 ;  /* 0x3ff028f509277808 */ /* 0x000fe40000000000 */
[----:B------:R-:W-:Y:S02]  /*09f0*/  FSEL R38, R8, -71.68000030517578125, P0 ;  /* 0xc28f5c2908267808 */ /* 0x000fe40000000000 */
[----:B------:R-:W0:Y:S01]  /*0a00*/  MUFU.RCP64H R7, R39 ;  /* 0x0000002700077308 */ /* 0x000e220000001800 */
[----:B------:R-:W-:-:S03]  /*0a10*/  FSETP.GEU.AND P2, PT, |R11|, 6.5827683646048100446e-37, PT ;  /* 0x036000000b00780b */ /* 0x000fc60003f4e200 */
[----:B0-----:R-:W-:-:S08]  /*0a20*/  DFMA R8, -R38, R6, 1 ;  /* 0x3ff000002608742b */ /* 0x001fd00000000106 */
[----:B------:R-:W-:-:S08]  /*0a30*/  DFMA R8, R8, R8, R8 ;  /* 0x000000080808722b */ /* 0x000fd00000000008 */
[----:B------:R-:W-:-:S08]  /*0a40*/  DFMA R8, R6, R8, R6 ;  /* 0x000000080608722b */ /* 0x000fd00000000006 */
[----:B------:R-:W-:-:S08]  /*0a50*/  DFMA R6, -R38, R8, 1 ;  /* 0x3ff000002606742b */ /* 0x000fd00000000108 */
[----:B------:R-:W-:-:S08]  /*0a60*/  DFMA R6, R8, R6, R8 ;  /* 0x000000060806722b */ /* 0x000fd00000000008 */
[----:B------:R-:W-:-:S08]  /*0a70*/  DMUL R4, R10, R6 ;  /* 0x000000060a047228 */ /* 0x000fd00000000000 */
[----:B------:R-:W-:-:S08]  /*0a80*/  DFMA R8, -R38, R4, R10 ;  /* 0x000000042608722b */ /* 0x000fd0000000010a */
[----:B------:R-:W-:-:S10]  /*0a90*/  DFMA R4, R6, R8, R4 ;  /* 0x000000080604722b */ /* 0x000fd40000000004 */
[----:B------:R-:W-:-:S05]  /*0aa0*/  FFMA R3, RZ, R39, R5 ;  /* 0x00000027ff037223 */ /* 0x000fca0000000005 */
[----:B------:R-:W-:-:S13]  /*0ab0*/  FSETP.GT.AND P0, PT, |R3|, 1.469367938527859385e-39, PT ;  /* 0x001000000300780b */ /* 0x000fda0003f04200 */
[----:B------:R-:W-:Y:S05]  /*0ac0*/  @P0 BRA P2, `(.L_x_16) ;  /* 0x0000000000180947 */ /* 0x000fea0001000000 */
[----:B------:R-:W-:Y:S01]  /*0ad0*/  IMAD.MOV.U32 R8, RZ, RZ, R10 ;  /* 0x000000ffff087224 */ /* 0x000fe200078e000a */
[----:B------:R-:W-:Y:S01]  /*0ae0*/  MOV R12, 0xb30 ;  /* 0x00000b30000c7802 */ /* 0x000fe20000000f00 */
[----:B------:R-:W-:Y:S02]  /*0af0*/  IMAD.MOV.U32 R9, RZ, RZ, R11 ;  /* 0x000000ffff097224 */ /* 0x000fe400078e000b */
[----:B------:R-:W-:Y:S02]  /*0b00*/  IMAD.MOV.U32 R6, RZ, RZ, R38 ;  /* 0x000000ffff067224 */ /* 0x000fe400078e0026 */
[----:B------:R-:W-:-:S07]  /*0b10*/  IMAD.MOV.U32 R7, RZ, RZ, R39 ;  /* 0x000000ffff077224 */ /* 0x000fce00078e0027 */
[----:B------:R-:W-:Y:S05]  /*0b20*/  CALL.REL.NOINC `($__internal_0_$__cuda_sm20_div_rn_f64_full) ;  /* 0x0000002800087944 */ /* 0x000fea0003c00000 */
.L_x_16:
[----:B------:R-:W-:Y:S05]  /*0b30*/  BSYNC.RECONVERGENT B3 ;  /* 0x0000000000037941 */ /* 0x000fea0003800200 */
.L_x_15:
[----:B------:R-:W0:Y:S01]  /*0b40*/  MUFU.RCP64H R7, R39 ;  /* 0x0000002700077308 */ /* 0x000e220000001800 */
[----:B------:R-:W-:Y:S01]  /*0b50*/  IMAD.MOV.U32 R6, RZ, RZ, 0x1 ;  /* 0x00000001ff067424 */ /* 0x000fe200078e00ff */
[----:B------:R-:W-:Y:S01]  /*0b60*/  DMUL R28, R28, R36 ;  /* 0x000000241c1c7228 */ /* 0x000fe20000000000 */
[----:B------:R-:W-:Y:S01]  /*0b70*/  BSSY.RECONVERGENT B3, `(.L_x_17) ;  /* 0x0000016000037945 */ /* 0x000fe20003800200 */
[----:B------:R-:W-:-:S08]  /*0b80*/  DADD R20, R20, R4 ;  /* 0x0000000014147229 */ /* 0x000fd00000000004 */
[----:B------:R-:W-:Y:S01]  /*0b90*/  FSETP.GEU.AND P2, PT, |R29|, 6.5827683646048100446e-37, PT ;  /* 0x036000001d00780b */ /* 0x000fe20003f4e200 */
        /* <DEDUP_REMOVED lines=12> */
[----:B------:R-:W-:Y:S01]  /*0c60*/  MOV R9, R29 ;  /* 0x0000001d00097202 */ /* 0x000fe20000000f00 */
[----:B------:R-:W-:Y:S01]  /*0c70*/  IMAD.MOV.U32 R6, RZ, RZ, R38 ;  /* 0x000000ffff067224 */ /* 0x000fe200078e0026 */
[----:B------:R-:W-:Y:S01]  /*0c80*/  MOV R12, 0xcb0 ;  /* 0x00000cb0000c7802 */ /* 0x000fe20000000f00 */
[----:B------:R-:W-:-:S07]  /*0c90*/  IMAD.MOV.U32 R7, RZ, RZ, R39 ;  /* 0x000000ffff077224 */ /* 0x000fce00078e0027 */
[----:B------:R-:W-:Y:S05]  /*0ca0*/  CALL.REL.NOINC `($__internal_0_$__cuda_sm20_div_rn_f64_full) ;  /* 0x0000002400a87944 */ /* 0x000fea0003c00000 */
[----:B------:R-:W-:Y:S02]  /*0cb0*/  IMAD.MOV.U32 R6, RZ, RZ, R4 ;  /* 0x000000ffff067224 */ /* 0x000fe400078e0004 */
[----:B------:R-:W-:-:S07]  /*0cc0*/  IMAD.MOV.U32 R7, RZ, RZ, R5 ;  /* 0x000000ffff077224 */ /* 0x000fce00078e0005 */
.L_x_18:
[----:B------:R-:W-:Y:S05]  /*0cd0*/  BSYNC.RECONVERGENT B3 ;  /* 0x0000000000037941 */ /* 0x000fea0003800200 */
.L_x_17:
[----:B------:R-:W-:-:S11]  /*0ce0*/  DADD R26, R26, R6 ;  /* 0x000000001a1a7229 */ /* 0x000fd60000000006 */
.L_x_3:
[----:B------:R-:W-:Y:S05]  /*0cf0*/  BSYNC.RECONVERGENT B1 ;  /* 0x0000000000017941 */ /* 0x000fea0003800200 */
.L_x_2:
[----:B------:R-:W-:Y:S01]  /*0d00*/  IADD3 R14, P0, PT, R14, 0x28, RZ ;  /* 0x000000280e0e7810 */ /* 0x000fe20007f1e0ff */
[----:B------:R-:W-:-:S04]  /*0d10*/  VIADD R41, R41, 0x1 ;  /* 0x0000000129297836 */ /* 0x000fc80000000000 */
[----:B------:R-:W-:Y:S01]  /*0d20*/  IMAD.X R15, RZ, RZ, R15, P0 ;  /* 0x000000ffff0f7224 */ /* 0x000fe200000e060f */
[----:B------:R-:W-:Y:S07]  /*0d30*/  @P1 BRA `(.L_x_19) ;  /* 0xfffffff400341947 */ /* 0x000fee000383ffff */
[----:B------:R-:W-:Y:S05]  /*0d40*/  BSYNC.RECONVERGENT B2 ;  /* 0x0000000000027941 */ /* 0x000fea0003800200 */
.L_x_1:
[----:B------:R-:W2:Y:S01]  /*0d50*/  LDG.E.64 R4, desc[UR36][R18.64+0x20] ;  /* 0x0000202412047981 */ /* 0x000ea2000c1e1b00 */
[----:B------:R-:W0:Y:S01]  /*0d60*/  LDC.64 R6, c[0x0][0x388] ;  /* 0x0000e200ff067b82 */ /* 0x000e220000000a00 */
[----:B------:R-:W-:Y:S01]  /*0d70*/  UMOV UR4, 0xf4deae16 ;  /* 0xf4deae1600047882 */ /* 0x000fe20000000000 */
[----:B------:R-:W-:Y:S01]  /*0d80*/  UMOV UR5, 0x3dd25868 ;  /* 0x3dd2586800057882 */ /* 0x000fe20000000000 */
[----:B0-----:R-:W-:Y:S01]  /*0d90*/  IMAD.WIDE R6, R0, 0x10, R6 ;  /* 0x0000001000067825 */ /* 0x001fe200078e0206 */
[----:B--2---:R-:W-:-:S08]  /*0da0*/  DMUL R4, R4, UR4 ;  /* 0x0000000404047c28 */ /* 0x004fd00008000000 */
[----:B------:R-:W-:-:S07]  /*0db0*/  DMUL R4, R20, R4 ;  /* 0x0000000414047228 */ /* 0x000fce0000000000 */
[----:B------:R0:W-:Y:S04]  /*0dc0*/  STG.E.64 desc[UR36][R6.64], R4 ;  /* 0x0000000406007986 */ /* 0x0001e8000c101b24 */
[----:B------:R-:W2:Y:S01]  /*0dd0*/  LDG.E.64 R8, desc[UR36][R18.64+0x20] ;  /* 0x0000202412087981 */ /* 0x000ea2000c1e1b00 */
[----:B------:R-:W-:-:S04]  /*0de0*/  IADD3 R0, PT, PT, R0, 0x1, RZ ;  /* 0x0000000100007810 */ /* 0x000fc80007ffe0ff */
[----:B------:R-:W-:Y:S01]  /*0df0*/  ISETP.NE.AND P0, PT, R0, R17, PT ;  /* 0x000000110000720c */ /* 0x000fe20003f05270 */
[----:B--2---:R-:W-:-:S08]  /*0e00*/  DMUL R8, R8, UR4 ;  /* 0x0000000408087c28 */ /* 0x004fd00008000000 */
[----:B------:R-:W-:-:S07]  /*0e10*/  DMUL R8, R26, R8 ;  /* 0x000000081a087228 */ /* 0x000fce0000000000 */
[----:B------:R0:W-:Y:S01]  /*0e20*/  STG.E.64 desc[UR36][R6.64+0x8], R8 ;  /* 0x0000080806007986 */ /* 0x0001e2000c101b24 */
[----:B------:R-:W-:Y:S05]  /*0e30*/  @P0 BRA `(.L_x_20) ;  /* 0xfffffff000c40947 */ /* 0x000fea000383ffff */
.L_x_0:
[----:B------:R-:W-:Y:S01]  /*0e40*/  ISETP.GE.AND P0, PT, R24, R17, PT ;  /* 0x000000111800720c */ /* 0x000fe20003f06270 */
[----:B------:R-:W-:Y:S05]  /*0e50*/  WARPSYNC.ALL ;  /* 0x0000000000007948 */ /* 0x000fea0003800000 */
[----:B------:R-:W-:Y:S06]  /*0e60*/  BAR.SYNC.DEFER_BLOCKING 0x0 ;  /* 0x0000000000007b1d */ /* 0x000fec0000010000 */
[----:B------:R-:W-:Y:S04]  /*0e70*/  BSSY.RECONVERGENT B1, `(.L_x_21) ;  /* 0x00001c0000017945 */ /* 0x000fe80003800200 */
[----:B------:R-:W-:Y:S05]  /*0e80*/  @P0 BRA `(.L_x_22) ;  /* 0x0000001800f80947 */ /* 0x000fea0003800000 */
[----:B------:R-:W-:Y:S01]  /*0e90*/  UISETP.NE.AND UP0, UPT, UR38, URZ, UPT ;  /* 0x000000ff2600728c */ /* 0x000fe2000bf05270 */
[----:B------:R-:W-:-:S08]  /*0ea0*/  IMAD.MOV.U32 R0, RZ, RZ, R24 ;  /* 0x000000ffff007224 */ /* 0x000fd000078e0018 */
[----:B------:R-:W-:Y:S05]  /*0eb0*/  BRA.U !UP0, `(.L_x_23) ;  /* 0x0000000908f07547 */ /* 0x000fea000b800000 */
[----:B------:R-:W1:Y:S08]  /*0ec0*/  LDC.64 R14, c[0x0][0x380] ;  /* 0x0000e000ff0e7b82 */ /* 0x000e700000000a00 */
[----:B------:R-:W2:Y:S01]  /*0ed0*/  LDC.64 R18, c[0x0][0x388] ;  /* 0x0000e200ff127b82 */ /* 0x000ea20000000a00 */
[----:B-1----:R-:W-:-:S05]  /*0ee0*/  IMAD.WIDE R14, R24, 0x28, R14 ;  /* 0x00000028180e7825 */ /* 0x002fca00078e020e */
[----:B------:R-:W3:Y:S01]  /*0ef0*/  LDG.E.64 R20, desc[UR36][R14.64+0x20] ;  /* 0x000020240e147981 */ /* 0x000ee2000c1e1b00 */
[----:B--2---:R-:W-:-:S05]  /*0f00*/  IMAD.WIDE R18, R24, 0x10, R18 ;  /* 0x0000001018127825 */ /* 0x004fca00078e0212 */
[----:B0-----:R-:W2:Y:S01]  /*0f10*/  LDG.E.64 R8, desc[UR36][R18.64] ;  /* 0x0000002412087981 */ /* 0x001ea2000c1e1b00 */
[----:B------:R-:W-:Y:S01]  /*0f20*/  IMAD.MOV.U32 R4, RZ, RZ, 0x1 ;  /* 0x00000001ff047424 */ /* 0x000fe200078e00ff */
[----:B------:R-:W-:Y:S01]  /*0f30*/  BSSY.RECONVERGENT B2, `(.L_x_24) ;  /* 0x0000013000027945 */ /* 0x000fe20003800200 */
[----:B---3--:R-:W0:Y:S01]  /*0f40*/  MUFU.RCP64H R5, R21 ;  /* 0x0000001500057308 */ /* 0x008e220000001800 */
[----:B--2---:R-:W-:-:S03]  /*0f50*/  FSETP.GEU.AND P1, PT, |R9|, 6.5827683646048100446e-37, PT ;  /* 0x036000000900780b */ /* 0x004fc60003f2e200 */
        /* <DEDUP_REMOVED lines=9> */
[----:B------:R-:W-:Y:S01]  /*0ff0*/  FSETP.GT.AND P0, PT, |R0|, 1.469367938527859385e-39, PT ;  /* 0x001000000000780b */ /* 0x000fe20003f04200 */
[----:B------:R-:W-:-:S12]  /*1000*/  VIADD R0, R24, 0x1 ;  /* 0x0000000118007836 */ /* 0x000fd80000000000 */
[----:B------:R-:W-:Y:S05]  /*1010*/  @P0 BRA P1, `(.L_x_25) ;  /* 0x0000000000100947 */ /* 0x000fea0000800000 */
[----:B------:R-:W-:Y:S01]  /*1020*/  IMAD.MOV.U32 R6, RZ, RZ, R20 ;  /* 0x000000ffff067224 */ /* 0x000fe200078e0014 */
[----:B------:R-:W-:Y:S01]  /*1030*/  MOV R12, 0x1060 ;  /* 0x00001060000c7802 */ /* 0x000fe20000000f00 */
[----:B------:R-:W-:-:S07]  /*1040*/  IMAD.MOV.U32 R7, RZ, RZ, R21 ;  /* 0x000000ffff077224 */ /* 0x000fce00078e0015 */
[----:B------:R-:W-:Y:S05]  /*1050*/  CALL.REL.NOINC `($__internal_0_$__cuda_sm20_div_rn_f64_full) ;  /* 0x0000002000bc7944 */ /* 0x000fea0003c00000 */
.L_x_25:
[----:B------:R-:W-:Y:S05]  /*1060*/  BSYNC.RECONVERGENT B2 ;  /* 0x0000000000027941 */ /* 0x000fea0003800200 */
.L_x_24:
[----:B------:R-:W2:Y:S01]  /*1070*/  LDG.E.64 R26, desc[UR36][R14.64+0x10] ;  /* 0x000010240e1a7981 */ /* 0x000ea2000c1e1b00 */
[----:B------:R-:W-:Y:S01]  /*1080*/  UMOV UR4, 0xd2f1a9fc ;  /* 0xd2f1a9fc00047882 */ /* 0x000fe20000000000 */
[----:B------:R-:W-:Y:S02]  /*1090*/  UMOV UR5, 0x3f50624d ;  /* 0x3f50624d00057882 */ /* 0x000fe40000000000 */
[----:B--2---:R-:W-:-:S07]  /*10a0*/  DFMA R26, R4, UR4, R26 ;  /* 0x00000004041a7c2b */ /* 0x004fce000800001a */
[----:B------:R0:W-:Y:S04]  /*10b0*/  STG.E.64 desc[UR36][R14.64+0x10], R26 ;  /* 0x0000101a0e007986 */ /* 0x0001e8000c101b24 */
[----:B------:R-:W2:Y:S01]  /*10c0*/  LDG.E.64 R8, desc[UR36][R18.64+0x8] ;  /* 0x0000082412087981 */ /* 0x000ea2000c1e1b00 */
[----:B------:R-:W1:Y:S01]  /*10d0*/  MUFU.RCP64H R5, R21 ;  /* 0x0000001500057308 */ /* 0x000e620000001800 */
[----:B------:R-:W-:Y:S01]  /*10e0*/  IMAD.MOV.U32 R4, RZ, RZ, 0x1 ;  /* 0x00000001ff047424 */ /* 0x000fe200078e00ff */
[----:B------:R-:W-:Y:S05]  /*10f0*/  BSSY.RECONVERGENT B2, `(.L_x_26) ;  /* 0x0000011000027945 */ /* 0x000fea0003800200 */
[----:B-1----:R-:W-:-:S08]  /*1100*/  DFMA R6, -R20, R4, 1 ;  /* 0x3ff000001406742b */ /* 0x002fd00000000104 */
[----:B------:R-:W-:-:S08]  /*1110*/  DFMA R6, R6, R6, R6 ;  /* 0x000000060606722b */ /* 0x000fd00000000006 */
[----:B------:R-:W-:-:S08]  /*1120*/  DFMA R6, R4, R6, R4 ;  /* 0x000000060406722b */ /* 0x000fd00000000004 */
[----:B------:R-:W-:-:S08]  /*1130*/  DFMA R4, -R20, R6, 1 ;  /* 0x3ff000001404742b */ /* 0x000fd00000000106 */
[----:B------:R-:W-:-:S08]  /*1140*/  DFMA R10, R6, R4, R6 ;  /* 0x00000004060a722b */ /* 0x000fd00000000006 */
[----:B--2---:R-:W-:Y:S01]  /*1150*/  DMUL R4, R10, R8 ;  /* 0x000000080a047228 */ /* 0x004fe20000000000 */
[----:B------:R-:W-:-:S07]  /*1160*/  FSETP.GEU.AND P1, PT, |R9|, 6.5827683646048100446e-37, PT ;  /* 0x036000000900780b */ /* 0x000fce0003f2e200 */
[----:B------:R-:W-:-:S08]  /*1170*/  DFMA R6, -R20, R4, R8 ;  /* 0x000000041406722b */ /* 0x000fd00000000108 */
[----:B------:R-:W-:-:S10]  /*1180*/  DFMA R4, R10, R6, R4 ;  /* 0x000000060a04722b */ /* 0x000fd40000000004 */
[----:B------:R-:W-:-:S05]  /*1190*/  FFMA R3, RZ, R21, R5 ;  /* 0x00000015ff037223 */ /* 0x000fca0000000005 */
[----:B------:R-:W-:-:S13]  /*11a0*/  FSETP.GT.AND P0, PT, |R3|, 1.469367938527859385e-39, PT ;  /* 0x001000000300780b */ /* 0x000fda0003f04200 */
[----:B0-----:R-:W-:Y:S05]  /*11b0*/  @P0 BRA P1, `(.L_x_27) ;  /* 0x0000000000100947 */ /* 0x001fea0000800000 */
[----:B------:R-:W-:Y:S01]  /*11c0*/  MOV R6, R20 ;  /* 0x0000001400067202 */ /* 0x000fe20000000f00 */
[----:B------:R-:W-:Y:S01]  /*11d0*/  IMAD.MOV.U32 R7, RZ, RZ, R21 ;  /* 0x000000ffff077224 */ /* 0x000fe200078e0015 */
[----:B------:R-:W-:-:S07]  /*11e0*/  MOV R12, 0x1200 ;  /* 0x00001200000c7802 */ /* 0x000fce0000000f00 */
[----:B------:R-:W-:Y:S05]  /*11f0*/  CALL.REL.NOINC `($__internal_0_$__cuda_sm20_div_rn_f64_full) ;  /* 0x0000002000547944 */ /* 0x000fea0003c00000 */
.L_x_27:
[----:B------:R-:W-:Y:S05]  /*1200*/  BSYNC.RECONVERGENT B2 ;  /* 0x0000000000027941 */ /* 0x000fea0003800200 */
.L_x_26:
[----:B------:R-:W2:Y:S04]  /*1210*/  LDG.E.64 R6, desc[UR36][R14.64+0x18] ;  /* 0x000018240e067981 */ /* 0x000ea8000c1e1b00 */
[----:B------:R-:W3:Y:S04]  /*1220*/  LDG.E.64 R8, desc[UR36][R14.64] ;  /* 0x000000240e087981 */ /* 0x000ee8000c1e1b00 */
[----:B------:R-:W4:Y:S01]  /*1230*/  LDG.E.64 R10, desc[UR36][R14.64+0x8] ;  /* 0x000008240e0a7981 */ /* 0x000f22000c1e1b00 */
[----:B------:R-:W-:Y:S01]  /*1240*/  UMOV UR4, 0xd2f1a9fc ;  /* 0xd2f1a9fc00047882 */ /* 0x000fe20000000000 */
[----:B------:R-:W-:Y:S01]  /*1250*/  UMOV UR5, 0x3f50624d ;  /* 0x3f50624d00057882 */ /* 0x000fe20000000000 */
[----:B------:R-:W-:Y:S01]  /*1260*/  UISETP.NE.AND UP0, UPT, UR38, 0x1, UPT ;  /* 0x000000012600788c */ /* 0x000fe2000bf05270 */
[----:B--2---:R-:W-:-:S02]  /*1270*/  DFMA R6, R4, UR4, R6 ;  /* 0x0000000404067c2b */ /* 0x004fc40008000006 */
[----:B---3--:R-:W-:-:S05]  /*1280*/  DFMA R8, R26, UR4, R8 ;  /* 0x000000041a087c2b */ /* 0x008fca0008000008 */
[----:B------:R1:W-:Y:S01]  /*1290*/  STG.E.64 desc[UR36][R14.64+0x18], R6 ;  /* 0x000018060e007986 */ /* 0x0003e2000c101b24 */
[----:B----4-:R-:W-:-:S03]  /*12a0*/  DFMA R10, R6, UR4, R10 ;  /* 0x00000004060a7c2b */ /* 0x010fc6000800000a */
[----:B------:R1:W-:Y:S04]  /*12b0*/  STG.E.64 desc[UR36][R14.64], R8 ;  /* 0x000000080e007986 */ /* 0x0003e8000c101b24 */
[----:B------:R1:W-:Y:S01]  /*12c0*/  STG.E.64 desc[UR36][R14.64+0x8], R10 ;  /* 0x0000080a0e007986 */ /* 0x0003e2000c101b24 */
[----:B------:R-:W-:Y:S05]  /*12d0*/  BRA.U !UP0, `(.L_x_23) ;  /* 0x0000000508e87547 */ /* 0x000fea000b800000 */
[----:B------:R-:W2:Y:S04]  /*12e0*/  LDG.E.64 R20, desc[UR36][R14.64+0x48] ;  /* 0x000048240e147981 */ /* 0x000ea8000c1e1b00 */
[----:B-1----:R-:W3:Y:S01]  /*12f0*/  LDG.E.64 R8, desc[UR36][R18.64+0x10] ;  /* 0x0000102412087981 */ /* 0x002ee2000c1e1b00 */
[----:B------:R-:W-:Y:S01]  /*1300*/  IMAD.MOV.U32 R4, RZ, RZ, 0x1 ;  /* 0x00000001ff047424 */ /* 0x000fe200078e00ff */
[----:B------:R-:W-:Y:S01]  /*1310*/  BSSY.RECONVERGENT B2, `(.L_x_28) ;  /* 0x0000013000027945 */ /* 0x000fe20003800200 */
[----:B--2---:R-:W0:Y:S01]  /*1320*/  MUFU.RCP64H R5, R21 ;  /* 0x0000001500057308 */ /* 0x004e220000001800 */
[----:B---3--:R-:W-:-:S03]  /*1330*/  FSETP.GEU.AND P1, PT, |R9|, 6.5827683646048100446e-37, PT ;  /* 0x036000000900780b */ /* 0x008fc60003f2e200 */
        /* <DEDUP_REMOVED lines=16> */
.L_x_29:
[----:B------:R-:W-:Y:S05]  /*1440*/  BSYNC.RECONVERGENT B2 ;  /* 0x0000000000027941 */ /* 0x000fea0003800200 */
.L_x_28:
        /* <DEDUP_REMOVED lines=25> */
.L_x_31:
[----:B------:R-:W-:Y:S05]  /*15e0*/  BSYNC.RECONVERGENT B2 ;  /* 0x0000000000027941 */ /* 0x000fea0003800200 */
.L_x_30:
        /* <DEDUP_REMOVED lines=13> */
[----:B------:R-:W3:Y:S04]  /*16c0*/  LDG.E.64 R20, desc[UR36][R14.64+0x70] ;  /* 0x000070240e147981 */ /* 0x000ee8000c1e1b00 */
[----:B--2---:R-:W2:Y:S01]  /*16d0*/  LDG.E.64 R8, desc[UR36][R18.64+0x20] ;  /* 0x0000202412087981 */ /* 0x004ea2000c1e1b00 */
        /* <DEDUP_REMOVED lines=20> */
.L_x_33:
[----:B------:R-:W-:Y:S05]  /*1820*/  BSYNC.RECONVERGENT B2 ;  /* 0x0000000000027941 */ /* 0x000fea0003800200 */
.L_x_32:
        /* <DEDUP_REMOVED lines=25> */
.L_x_35:
[----:B------:R-:W-:Y:S05]  /*19c0*/  BSYNC.RECONVERGENT B2 ;  /* 0x0000000000027941 */ /* 0x000fea0003800200 */
.L_x_34:
[----:B------:R-:W2:Y:S04]  /*19d0*/  LDG.E.64 R6, desc[UR36][R14.64+0x68] ;  /* 0x000068240e067981 */ /* 0x000ea8000c1e1b00 */
[----:B------:R-:W3:Y:S04]  /*19e0*/  LDG.E.64 R8, desc[UR36][R14.64+0x50] ;  /* 0x000050240e087981 */ /* 0x000ee8000c1e1b00 */
[----:B------:R-:W4:Y:S01]  /*19f0*/  LDG.E.64 R10, desc[UR36][R14.64+0x58] ;  /* 0x000058240e0a7981 */ /* 0x000f22000c1e1b00 */
[----:B------:R-:W-:Y:S01]  /*1a00*/  UMOV UR4, 0xd2f1a9fc ;  /* 0xd2f1a9fc00047882 */ /* 0x000fe20000000000 */
[----:B------:R-:W-:-:S02]  /*1a10*/  UMOV UR5, 0x3f50624d ;  /* 0x3f50624d00057882 */ /* 0x000fc40000000000 */
[----:B--2---:R-:W-:Y:S02]  /*1a20*/  DFMA R6, R4, UR4, R6 ;  /* 0x0000000404067c2b */ /* 0x004fe40008000006 */
[----:B---3--:R-:W-:-:S05]  /*1a30*/  DFMA R8, R26, UR4, R8 ;  /* 0x000000041a087c2b */ /* 0x008fca0008000008 */
[----:B------:R3:W-:Y:S01]  /*1a40*/  STG.E.64 desc[UR36][R14.64+0x68], R6 ;  /* 0x000068060e007986 */ /* 0x0007e2000c101b24 */
[----:B----4-:R-:W-:-:S03]  /*1a50*/  DFMA R10, R6, UR4, R10 ;  /* 0x00000004060a7c2b */ /* 0x010fc6000800000a */
[----:B------:R3:W-:Y:S04]  /*1a60*/  STG.E.64 desc[UR36][R14.64+0x50], R8 ;  /* 0x000050080e007986 */ /* 0x0007e8000c101b24 */
[----:B------:R3:W-:Y:S04]  /*1a70*/  STG.E.64 desc[UR36][R14.64+0x58], R10 ;  /* 0x0000580a0e007986 */ /* 0x0007e8000c101b24 */
.L_x_23:
[----:B------:R-:W4:Y:S01]  /*1a80*/  LDCU UR4, c[0x0][0x390] ;  /* 0x00007200ff0477ac */ /* 0x000f220008000800 */
[----:B------:R-:W0:Y:S08]  /*1a90*/  LDC.64 R20, c[0x0][0x380] ;  /* 0x0000e000ff147b82 */ /* 0x000e300000000a00 */
[----:B------:R-:W0:Y:S01]  /*1aa0*/  LDC.64 R18, c[0x0][0x388] ;  /* 0x0000e200ff127b82 */ /* 0x000e220000000a00 */
[----:B----4-:R-:W-:-:S04]  /*1ab0*/  UIADD3 UR4, UPT, UPT, UR4, -0x1, URZ ;  /* 0xffffffff04047890 */ /* 0x010fc8000fffe0ff */
[----:B------:R-:W-:-:S09]  /*1ac0*/  UISETP.GE.U32.AND UP0, UPT, UR4, 0x3, UPT ;  /* 0x000000030400788c */ /* 0x000fd2000bf06070 */
[----:B------:R-:W-:Y:S05]  /*1ad0*/  BRA.U !UP0, `(.L_x_22) ;  /* 0x0000000d08e47547 */ /* 0x000fea000b800000 */
.L_x_52:
[----:B0123--:R-:W-:-:S05]  /*1ae0*/  IMAD.WIDE R14, R0, 0x28, R20 ;  /* 0x00000028000e7825 */ /* 0x00ffca00078e0214 */
[----:B------:R-:W2:Y:S01]  /*1af0*/  LDG.E.64 R28, desc[UR36][R14.64+0x20] ;  /* 0x000020240e1c7981 */ /* 0x000ea2000c1e1b00 */
[----:B------:R-:W-:-:S05]  /*1b00*/  IMAD.WIDE R26, R0, 0x10, R18 ;  /* 0x00000010001a7825 */ /* 0x000fca00078e0212 */
[----:B------:R-:W3:Y:S01]  /*1b10*/  LDG.E.64 R10, desc[UR36][R26.64] ;  /* 0x000000241a0a7981 */ /* 0x000ee2000c1e1b00 */
        /* <DEDUP_REMOVED lines=21> */
.L_x_37:
[----:B------:R-:W-:Y:S05]  /*1c70*/  BSYNC.RECONVERGENT B2 ;  /* 0x0000000000027941 */ /* 0x000fea0003800200 */
.L_x_36:
[----:B------:R-:W2:Y:S01]  /*1c80*/  LDG.E.64 R36, desc[UR36][R14.64+0x10] ;  /* 0x000010240e247981 */ /* 0x000ea2000c1e1b00 */
[----:B------:R-:W-:Y:S01]  /*1c90*/  UMOV UR4, 0xd2f1a9fc ;  /* 0xd2f1a9fc00047882 */ /* 0x000fe20000000000 */
[----:B------:R-:W-:Y:S02]  /*1ca0*/  UMOV UR5, 0x3f50624d ;  /* 0x3f50624d00057882 */ /* 0x000fe40000000000 */
[----:B--2---:R-:W-:-:S07]  /*1cb0*/  DFMA R36, R4, UR4, R36 ;  /* 0x0000000404247c2b */ /* 0x004fce0008000024 */
[----:B------:R0:W-:Y:S04]  /*1cc0*/  STG.E.64 desc[UR36][R14.64+0x10], R36 ;  /* 0x000010240e007986 */ /* 0x0001e8000c101b24 */
[----:B------:R-:W2:Y:S01]  /*1cd0*/  LDG.E.64 R8, desc[UR36][R26.64+0x8] ;  /* 0x000008241a087981 */ /* 0x000ea2000c1e1b00 */
[----:B------:R-:W1:Y:S01]  /*1ce0*/  MUFU.RCP64H R5, R29 ;  /* 0x0000001d00057308 */ /* 0x000e620000001800 */
[----:B------:R-:W-:Y:S01]  /*1cf0*/  MOV R4, 0x1 ;  /* 0x0000000100047802 */ /* 0x000fe20000000f00 */
        /* <DEDUP_REMOVED lines=13> */
[----:B------:R-:W-:Y:S01]  /*1dd0*/  IMAD.MOV.U32 R6, RZ, RZ, R28 ;  /* 0x000000ffff067224 */ /* 0x000fe200078e001c */
[----:B------:R-:W-:Y:S01]  /*1de0*/  MOV R12, 0x1e10 ;  /* 0x00001e10000c7802 */ /* 0x000fe20000000f00 */
[----:B------:R-:W-:-:S07]  /*1df0*/  IMAD.MOV.U32 R7, RZ, RZ, R29 ;  /* 0x000000ffff077224 */ /* 0x000fce00078e001d */
[----:B------:R-:W-:Y:S05]  /*1e00*/  CALL.REL.NOINC `($__internal_0_$__cuda_sm20_div_rn_f64_full) ;  /* 0x0000001400507944 */ /* 0x000fea0003c00000 */
.L_x_39:
[----:B------:R-:W-:Y:S05]  /*1e10*/  BSYNC.RECONVERGENT B2 ;  /* 0x0000000000027941 */ /* 0x000fea0003800200 */
.L_x_38:
[----:B------:R-:W2:Y:S04]  /*1e20*/  LDG.E.64 R6, desc[UR36][R14.64+0x18] ;  /* 0x000018240e067981 */ /* 0x000ea8000c1e1b00 */
[----:B------:R-:W3:Y:S04]  /*1e30*/  LDG.E.64 R8, desc[UR36][R14.64] ;  /* 0x000000240e087981 */ /* 0x000ee8000c1e1b00 */
[----:B------:R-:W4:Y:S04]  /*1e40*/  LDG.E.64 R10, desc[UR36][R14.64+0x8] ;  /* 0x000008240e0a7981 */ /* 0x000f28000c1e1b00 */
[----:B------:R-:W5:Y:S01]  /*1e50*/  LDG.E.64 R28, desc[UR36][R14.64+0x48] ;  /* 0x000048240e1c7981 */ /* 0x000f62000c1e1b00 */
[----:B------:R-:W-:Y:S01]  /*1e60*/  UMOV UR4, 0xd2f1a9fc ;  /* 0xd2f1a9fc00047882 */ /* 0x000fe20000000000 */
[----:B------:R-:W-:-:S02]  /*1e70*/  UMOV UR5, 0x3f50624d ;  /* 0x3f50624d00057882 */ /* 0x000fc40000000000 */
[----:B--2---:R-:W-:Y:S02]  /*1e80*/  DFMA R6, R4, UR4, R6 ;  /* 0x0000000404067c2b */ /* 0x004fe40008000006 */
[----:B---3--:R-:W-:-:S05]  /*1e90*/  DFMA R8, R36, UR4, R8 ;  /* 0x0000000424087c2b */ /* 0x008fca0008000008 */
[----:B------:R-:W-:Y:S01]  /*1ea0*/  STG.E.64 desc[UR36][R14.64+0x18], R6 ;  /* 0x000018060e007986 */ /* 0x000fe2000c101b24 */
[----:B----4-:R-:W-:-:S03]  /*1eb0*/  DFMA R10, R6, UR4, R10 ;  /* 0x00000004060a7c2b */ /* 0x010fc6000800000a */
[----:B------:R0:W-:Y:S04]  /*1ec0*/  STG.E.64 desc[UR36][R14.64], R8 ;  /* 0x000000080e007986 */ /* 0x0001e8000c101b24 */
[----:B------:R1:W-:Y:S04]  /*1ed0*/  STG.E.64 desc[UR36][R14.64+0x8], R10 ;  /* 0x0000080a0e007986 */ /* 0x0003e8000c101b24 */
[----:B------:R-:W0:Y:S01]  /*1ee0*/  LDG.E.64 R30, desc[UR36][R26.64+0x10] ;  /* 0x000010241a1e7981 */ /* 0x000e22000c1e1b00 */
[----:B-----5:R-:W2:Y:S01]  /*1ef0*/  MUFU.RCP64H R5, R29 ;  /* 0x0000001d00057308 */ /* 0x020ea20000001800 */
[----:B------:R-:W-:Y:S01]  /*1f00*/  IMAD.MOV.U32 R4, RZ, RZ, 0x1 ;  /* 0x00000001ff047424 */ /* 0x000fe200078e00ff */
[----:B------:R-:W-:Y:S05]  /*1f10*/  BSSY.RECONVERGENT B2, `(.L_x_40) ;  /* 0x0000013000027945 */ /* 0x000fea0003800200 */
[----:B--2---:R-:W-:-:S08]  /*1f20*/  DFMA R12, -R28, R4, 1 ;  /* 0x3ff000001c0c742b */ /* 0x004fd00000000104 */
[----:B------:R-:W-:-:S08]  /*1f30*/  DFMA R12, R12, R12, R12 ;  /* 0x0000000c0c0c722b */ /* 0x000fd0000000000c */
[----:B------:R-:W-:-:S08]  /*1f40*/  DFMA R12, R4, R12, R4 ;  /* 0x0000000c040c722b */ /* 0x000fd00000000004 */
[----:B------:R-:W-:-:S08]  /*1f50*/  DFMA R4, -R28, R12, 1 ;  /* 0x3ff000001c04742b */ /* 0x000fd0000000010c */
[----:B------:R-:W-:-:S08]  /*1f60*/  DFMA R4, R12, R4, R12 ;  /* 0x000000040c04722b */ /* 0x000fd0000000000c */
[----:B0-----:R-:W-:Y:S01]  /*1f70*/  DMUL R8, R30, R4 ;  /* 0x000000041e087228 */ /* 0x001fe20000000000 */
[----:B------:R-:W-:-:S07]  /*1f80*/  FSETP.GEU.AND P1, PT, |R31|, 6.5827683646048100446e-37, PT ;  /* 0x036000001f00780b */ /* 0x000fce0003f2e200 */
[----:B------:R-:W-:-:S08]  /*1f90*/  DFMA R6, -R28, R8, R30 ;  /* 0x000000081c06722b */ /* 0x000fd0000000011e */
[----:B------:R-:W-:-:S10]  /*1fa0*/  DFMA R4, R4, R6, R8 ;  /* 0x000000060404722b */ /* 0x000fd40000000008 */
[----:B------:R-:W-:-:S05]  /*1fb0*/  FFMA R3, RZ, R29, R5 ;  /* 0x0000001dff037223 */ /* 0x000fca0000000005 */
[----:B------:R-:W-:-:S13]  /*1fc0*/  FSETP.GT.AND P0, PT, |R3|, 1.469367938527859385e-39, PT ;  /* 0x001000000300780b */ /* 0x000fda0003f04200 */
[----:B-1----:R-:W-:Y:S05]  /*1fd0*/  @P0 BRA P1, `(.L_x_41) ;  /* 0x0000000000180947 */ /* 0x002fea0000800000 */
[----:B------:R-:W-:Y:S01]  /*1fe0*/  IMAD.MOV.U32 R8, RZ, RZ, R30 ;  /* 0x000000ffff087224 */ /* 0x000fe200078e001e */
[----:B------:R-:W-:Y:S01]  /*1ff0*/  MOV R7, R29 ;  /* 0x0000001d00077202 */ /* 0x000fe20000000f00 */
[----:B------:R-:W-:Y:S01]  /*2000*/  IMAD.MOV.U32 R9, RZ, RZ, R31 ;  /* 0x000000ffff097224 */ /* 0x000fe200078e001f */
[----:B------:R-:W-:Y:S01]  /*2010*/  MOV R12, 0x2040 ;  /* 0x00002040000c7802 */ /* 0x000fe20000000f00 */
[----:B------:R-:W-:-:S07]  /*2020*/  IMAD.MOV.U32 R6, RZ, RZ, R28 ;  /* 0x000000ffff067224 */ /* 0x000fce00078e001c */
[----:B------:R-:W-:Y:S05]  /*2030*/  CALL.REL.NOINC `($__internal_0_$__cuda_sm20_div_rn_f64_full) ;  /* 0x0000001000c47944 */ /* 0x000fea0003c00000 */
.L_x_41:
[----:B------:R-:W-:Y:S05]  /*2040*/  BSYNC.RECONVERGENT B2 ;  /* 0x0000000000027941 */ /* 0x000fea0003800200 */
.L_x_40:
        /* <DEDUP_REMOVED lines=25> */
.L_x_43:
[----:B------:R-:W-:Y:S05]  /*21e0*/  BSYNC.RECONVERGENT B2 ;  /* 0x0000000000027941 */ /* 0x000fea0003800200 */
.L_x_42:
        /* <DEDUP_REMOVED lines=34> */
.L_x_45:
[----:B------:R-:W-:Y:S05]  /*2410*/  BSYNC.RECONVERGENT B2 ;  /* 0x0000000000027941 */ /* 0x000fea0003800200 */
.L_x_44:
        /* <DEDUP_REMOVED lines=25> */
.L_x_47:
[----:B------:R-:W-:Y:S05]  /*25b0*/  BSYNC.RECONVERGENT B2 ;  /* 0x0000000000027941 */ /* 0x000fea0003800200 */
.L_x_46:
        /* <DEDUP_REMOVED lines=34> */
.L_x_49:
[----:B------:R-:W-:Y:S05]  /*27e0*/  BSYNC.RECONVERGENT B2 ;  /* 0x0000000000027941 */ /* 0x000fea0003800200 */
.L_x_48:
        /* <DEDUP_REMOVED lines=25> */
.L_x_51:
[----:B------:R-:W-:Y:S05]  /*2980*/  BSYNC.RECONVERGENT B2 ;  /* 0x0000000000027941 */ /* 0x000fea0003800200 */
.L_x_50:
[----:B------:R-:W2:Y:S04]  /*2990*/  LDG.E.64 R6, desc[UR36][R14.64+0x90] ;  /* 0x000090240e067981 */ /* 0x000ea8000c1e1b00 */
[----:B------:R-:W3:Y:S04]  /*29a0*/  LDG.E.64 R8, desc[UR36][R14.64+0x78] ;  /* 0x000078240e087981 */ /* 0x000ee8000c1e1b00 */
[----:B------:R-:W4:Y:S01]  /*29b0*/  LDG.E.64 R10, desc[UR36][R14.64+0x80] ;  /* 0x000080240e0a7981 */ /* 0x000f22000c1e1b00 */
[----:B------:R-:W-:Y:S01]  /*29c0*/  UMOV UR4, 0xd2f1a9fc ;  /* 0xd2f1a9fc00047882 */ /* 0x000fe20000000000 */
[----:B------:R-:W-:Y:S01]  /*29d0*/  UMOV UR5, 0x3f50624d ;  /* 0x3f50624d00057882 */ /* 0x000fe20000000000 */
[----:B------:R-:W-:-:S05]  /*29e0*/  VIADD R0, R0, 0x4 ;  /* 0x0000000400007836 */ /* 0x000fca0000000000 */
[----:B------:R-:W-:Y:S01]  /*29f0*/  ISETP.NE.AND P0, PT, R0, R17, PT ;  /* 0x000000110000720c */ /* 0x000fe20003f05270 */
[----:B--2---:R-:W-:Y:S02]  /*2a00*/  DFMA R6, R4, UR4, R6 ;  /* 0x0000000404067c2b */ /* 0x004fe40008000006 */
[----:B---3--:R-:W-:-:S05]  /*2a10*/  DFMA R8, R36, UR4, R8 ;  /* 0x0000000424087c2b */ /* 0x008fca0008000008 */
[----:B------:R0:W-:Y:S01]  /*2a20*/  STG.E.64 desc[UR36][R14.64+0x90], R6 ;  /* 0x000090060e007986 */ /* 0x0001e2000c101b24 */
[----:B----4-:R-:W-:-:S03]  /*2a30*/  DFMA R10, R6, UR4, R10 ;  /* 0x00000004060a7c2b */ /* 0x010fc6000800000a */
[----:B------:R0:W-:Y:S04]  /*2a40*/  STG.E.64 desc[UR36][R14.64+0x78], R8 ;  /* 0x000078080e007986 */ /* 0x0001e8000c101b24 */
[----:B------:R0:W-:Y:S01]  /*2a50*/  STG.E.64 desc[UR36][R14.64+0x80], R10 ;  /* 0x0000800a0e007986 */ /* 0x0001e2000c101b24 */
[----:B------:R-:W-:Y:S05]  /*2a60*/  @P0 BRA `(.L_x_52) ;  /* 0xfffffff0001c0947 */ /* 0x000fea000383ffff */
.L_x_22:
[----:B------:R-:W-:Y:S05]  /*2a70*/  BSYNC.RECONVERGENT B1 ;  /* 0x0000000000017941 */ /* 0x000fea0003800200 */
.L_x_21:
[----:B0123--:R-:W0:Y:S08]  /*2a80*/  LDC.64 R8, c[0x4][0x28] ;  /* 0x01000a00ff087b82 */ /* 0x00fe300000000a00 */
[----:B------:R-:W-:Y:S06]  /*2a90*/  BAR.SYNC.DEFER_BLOCKING 0x0 ;  /* 0x0000000000007b1d */ /* 0x000fec0000010000 */
[----:B0-----:R-:W5:Y:S01]  /*2aa0*/  LDG.E.64 R8, desc[UR36][R8.64] ;  /* 0x0000002408087981 */ /* 0x001f62000c1e1b00 */
[----:B------:R-:W-:Y:S01]  /*2ab0*/  ISETP.NE.AND P0, PT, R23, RZ, PT ;  /* 0x000000ff1700720c */ /* 0x000fe20003f05270 */
[----:B------:R-:W-:-:S12]  /*2ac0*/  BSSY.RECONVERGENT B6, `(.L_x_53) ;  /* 0x0000085000067945 */ /* 0x000fd80003800200 */
[----:B------:R-:W-:Y:S05]  /*2ad0*/  @P0 BRA `(.L_x_54) ;  /* 0x00000008000c0947 */ /* 0x000fea0003800000 */
[----:B-----5:R0:W-:Y:S01]  /*2ae0*/  STL.64 [R1], R8 ;  /* 0x0000000801007387 */ /* 0x0201e20000100a00 */
[----:B------:R-:W1:Y:S01]  /*2af0*/  LDCU.64 UR4, c[0x4][0x30] ;  /* 0x01000600ff0477ac */ /* 0x000e620008000a00 */
[----:B------:R-:W-:Y:S01]  /*2b00*/  MOV R0, 0x0 ;  /* 0x0000000000007802 */ /* 0x000fe20000000f00 */
[----:B------:R-:W-:Y:S01]  /*2b10*/  IMAD.MOV.U32 R6, RZ, RZ, R16 ;  /* 0x000000ffff067224 */ /* 0x000fe200078e0010 */
[----:B------:R-:W-:Y:S01]  /*2b20*/  ISETP.NE.AND P0, PT, R22, RZ, PT ;  /* 0x000000ff1600720c */ /* 0x000fe20003f05270 */
[----:B------:R-:W-:Y:S01]  /*2b30*/  IMAD.MOV.U32 R7, RZ, RZ, R2 ;  /* 0x000000ffff077224 */ /* 0x000fe200078e0002 */
[----:B------:R2:W3:Y:S02]  /*2b40*/  LDC.64 R10, c[0x4][R0] ;  /* 0x01000000000a7b82 */ /* 0x0004e40000000a00 */
[----:B--2---:R-:W-:Y:S02]  /*2b50*/  P2R R0, PR, RZ, 0x1 ;  /* 0x00000001ff007803 */ /* 0x004fe40000000000 */
[----:B-1----:R-:W-:Y:S01]  /*2b60*/  MOV R4, UR4 ;  /* 0x0000000400047c02 */ /* 0x002fe20008000f00 */
[----:B0-----:R-:W-:-:S07]  /*2b70*/  IMAD.U32 R5, RZ, RZ, UR5 ;  /* 0x00000005ff057e24 */ /* 0x001fce000f8e00ff */
[----:B------:R-:W-:-:S07]  /*2b80*/  LEPC R20, `(.L_x_55) ;  /* 0x000000001014794e */ /* 0x000fce0000000000 */
[----:B---3--:R-:W-:Y:S05]  /*2b90*/  CALL.ABS.NOINC R10 ;  /* 0x000000000a007343 */ /* 0x008fea0003c00000 */
.L_x_55:
[----:B------:R-:W-:-:S13]  /*2ba0*/  ISETP.NE.AND P6, PT, R22, RZ, PT ;  /* 0x000000ff1600720c */ /* 0x000fda0003fc5270 */
[----:B------:R-:W-:Y:S05]  /*2bb0*/  @!P6 BRA `(.L_x_56) ;  /* 0x00000004009ce947 */ /* 0x000fea0003800000 */
[----:B------:R-:W-:Y:S01]  /*2bc0*/  ISETP.GE.U32.AND P0, PT, R22, 0x4, PT ;  /* 0x000000041600780c */ /* 0x000fe20003f06070 */
[----:B------:R-:W-:-:S12]  /*2bd0*/  IMAD.MOV.U32 R3, RZ, RZ, RZ ;  /* 0x000000ffff037224 */ /* 0x000fd800078e00ff */
[----:B------:R-:W-:Y:S05]  /*2be0*/  @!P0 BRA `(.L_x_57) ;  /* 0x0000000000d88947 */ /* 0x000fea0003800000 */
[----:B------:R-:W-:Y:S01]  /*2bf0*/  BSSY.RECONVERGENT B7, `(.L_x_57) ;  /* 0x0000035000077945 */ /* 0x000fe20003800200 */
[----:B------:R-:W-:-:S07]  /*2c00*/  IMAD.MOV.U32 R27, RZ, RZ, RZ ;  /* 0x000000ffff1b7224 */ /* 0x000fce00078e00ff */
.L_x_62:
[----:B------:R-:W0:Y:S01]  /*2c10*/  LDC.64 R18, c[0x0][0x380] ;  /* 0x0000e000ff127b82 */ /* 0x000e220000000a00 */
[----:B------:R-:W-:Y:S01]  /*2c20*/  MOV R25, 0x0 ;  /* 0x0000000000197802 */ /* 0x000fe20000000f00 */
[----:B------:R-:W1:Y:S01]  /*2c30*/  LDCU.64 UR4, c[0x4][0x38] ;  /* 0x01000700ff0477ac */ /* 0x000e620008000a00 */
[----:B0-----:R-:W-:-:S05]  /*2c40*/  IMAD.WIDE.U32 R18, R27, 0x28, R18 ;  /* 0x000000281b127825 */ /* 0x001fca00078e0012 */
[----:B------:R-:W2:Y:S04]  /*2c50*/  LDG.E.64 R8, desc[UR36][R18.64] ;  /* 0x0000002412087981 */ /* 0x000ea8000c1e1b00 */
[----:B------:R-:W2:Y:S01]  /*2c60*/  LDG.E.64 R10, desc[UR36][R18.64+0x8] ;  /* 0x00000824120a7981 */ /* 0x000ea2000c1e1b00 */
[----:B------:R0:W3:Y:S01]  /*2c70*/  LDC.64 R12, c[0x4][R25] ;  /* 0x01000000190c7b82 */ /* 0x0000e20000000a00 */
[----:B-1----:R-:W-:Y:S01]  /*2c80*/  IMAD.U32 R4, RZ, RZ, UR4 ;  /* 0x00000004ff047e24 */ /* 0x002fe2000f8e00ff */
[----:B------:R-:W-:Y:S01]  /*2c90*/  MOV R5, UR5 ;  /* 0x0000000500057c02 */ /* 0x000fe20008000f00 */
[----:B------:R-:W-:Y:S02]  /*2ca0*/  IMAD.MOV.U32 R6, RZ, RZ, R16 ;  /* 0x000000ffff067224 */ /* 0x000fe400078e0010 */
[----:B------:R-:W-:Y:S01]  /*2cb0*/  IMAD.MOV.U32 R7, RZ, RZ, R2 ;  /* 0x000000ffff077224 */ /* 0x000fe200078e0002 */
[----:B--23--:R0:W-:Y:S06]  /*2cc0*/  STL.128 [R1], R8 ;  /* 0x0000000801007387 */ /* 0x00c1ec0000100c00 */
[----:B------:R-:W-:-:S07]  /*2cd0*/  LEPC R20, `(.L_x_58) ;  /* 0x000000001014794e */ /* 0x000fce0000000000 */
[----:B0-----:R-:W-:Y:S05]  /*2ce0*/  CALL.ABS.NOINC R12 ;  /* 0x000000000c007343 */ /* 0x001fea0003c00000 */
.L_x_58:
[----:B------:R-:W2:Y:S04]  /*2cf0*/  LDG.E.64 R8, desc[UR36][R18.64+0x28] ;  /* 0x0000282412087981 */ /* 0x000ea8000c1e1b00 */
[----:B------:R-:W2:Y:S01]  /*2d00*/  LDG.E.64 R10, desc[UR36][R18.64+0x30] ;  /* 0x00003024120a7981 */ /* 0x000ea2000c1e1b00 */
[----:B------:R0:W1:Y:S01]  /*2d10*/  LDC.64 R12, c[0x4][R25] ;  /* 0x01000000190c7b82 */ /* 0x0000620000000a00 */
[----:B------:R-:W3:Y:S01]  /*2d20*/  LDCU.64 UR4, c[0x4][0x38] ;  /* 0x01000700ff0477ac */ /* 0x000ee20008000a00 */
[----:B------:R-:W-:Y:S02]  /*2d30*/  IMAD.MOV.U32 R6, RZ, RZ, R16 ;  /* 0x000000ffff067224 */ /* 0x000fe400078e0010 */
[----:B------:R-:W-:Y:S02]  /*2d40*/  IMAD.MOV.U32 R7, RZ, RZ, R2 ;  /* 0x000000ffff077224 */ /* 0x000fe400078e0002 */
[----:B---3--:R-:W-:-:S02]  /*2d50*/  IMAD.U32 R4, RZ, RZ, UR4 ;  /* 0x00000004ff047e24 */ /* 0x008fc4000f8e00ff */
[----:B------:R-:W-:Y:S01]  /*2d60*/  IMAD.U32 R5, RZ, RZ, UR5 ;  /* 0x00000005ff057e24 */ /* 0x000fe2000f8e00ff */
[----:B-12---:R0:W-:Y:S06]  /*2d70*/  STL.128 [R1], R8 ;  /* 0x0000000801007387 */ /* 0x0061ec0000100c00 */
[----:B------:R-:W-:-:S07]  /*2d80*/  LEPC R20, `(.L_x_59) ;  /* 0x000000001014794e */ /* 0x000fce0000000000 */
[----:B0-----:R-:W-:Y:S05]  /*2d90*/  CALL.ABS.NOINC R12 ;  /* 0x000000000c007343 */ /* 0x001fea0003c00000 */
.L_x_59:
[----:B------:R-:W2:Y:S04]  /*2da0*/  LDG.E.64 R8, desc[UR36][R18.64+0x50] ;  /* 0x0000502412087981 */ /* 0x000ea8000c1e1b00 */
[----:B------:R-:W2:Y:S01]  /*2db0*/  LDG.E.64 R10, desc[UR36][R18.64+0x58] ;  /* 0x00005824120a7981 */ /* 0x000ea2000c1e1b00 */
[----:B------:R0:W1:Y:S01]  /*2dc0*/  LDC.64 R12, c[0x4][R25] ;  /* 0x01000000190c7b82 */ /* 0x0000620000000a00 */
[----:B------:R-:W3:Y:S01]  /*2dd0*/  LDCU.64 UR4, c[0x4][0x38] ;  /* 0x01000700ff0477ac */ /* 0x000ee20008000a00 */
[----:B------:R-:W-:Y:S02]  /*2de0*/  IMAD.MOV.U32 R6, RZ, RZ, R16 ;  /* 0x000000ffff067224 */ /* 0x000fe400078e0010 */
[----:B------:R-:W-:Y:S01]  /*2df0*/  IMAD.MOV.U32 R7, RZ, RZ, R2 ;  /* 0x000000ffff077224 */ /* 0x000fe200078e0002 */
[----:B---3--:R-:W-:Y:S01]  /*2e00*/  MOV R4, UR4 ;  /* 0x0000000400047c02 */ /* 0x008fe20008000f00 */
[----:B------:R-:W-:Y:S01]  /*2e10*/  IMAD.U32 R5, RZ, RZ, UR5 ;  /* 0x00000005ff057e24 */ /* 0x000fe2000f8e00ff */
[----:B-12---:R0:W-:Y:S06]  /*2e20*/  STL.128 [R1], R8 ;  /* 0x0000000801007387 */ /* 0x0061ec0000100c00 */
[----:B------:R-:W-:-:S07]  /*2e30*/  LEPC R20, `(.L_x_60) ;  /* 0x000000001014794e */ /* 0x000fce0000000000 */
[----:B0-----:R-:W-:Y:S05]  /*2e40*/  CALL.ABS.NOINC R12 ;  /* 0x000000000c007343 */ /* 0x001fea0003c00000 */
.L_x_60:
[----:B------:R-:W2:Y:S04]  /*2e50*/  LDG.E.64 R8, desc[UR36][R18.64+0x78] ;  /* 0x0000782412087981 */ /* 0x000ea8000c1e1b00 */
[----:B------:R-:W2:Y:S01]  /*2e60*/  LDG.E.64 R10, desc[UR36][R18.64+0x80] ;  /* 0x00008024120a7981 */ /* 0x000ea2000c1e1b00 */
[----:B------:R0:W1:Y:S01]  /*2e70*/  LDC.64 R12, c[0x4][R25] ;  /* 0x01000000190c7b82 */ /* 0x0000620000000a00 */
[----:B------:R-:W3:Y:S01]  /*2e80*/  LDCU.64 UR4, c[0x4][0x38] ;  /* 0x01000700ff0477ac */ /* 0x000ee20008000a00 */
[----:B------:R-:W-:Y:S01]  /*2e90*/  IMAD.MOV.U32 R6, RZ, RZ, R16 ;  /* 0x000000ffff067224 */ /* 0x000fe200078e0010 */
[----:B------:R-:W-:Y:S01]  /*2ea0*/  MOV R7, R2 ;  /* 0x0000000200077202 */ /* 0x000fe20000000f00 */
[----:B---3--:R-:W-:Y:S02]  /*2eb0*/  IMAD.U32 R4, RZ, RZ, UR4 ;  /* 0x00000004ff047e24 */ /* 0x008fe4000f8e00ff */
[----:B------:R-:W-:Y:S01]  /*2ec0*/  IMAD.U32 R5, RZ, RZ, UR5 ;  /* 0x00000005ff057e24 */ /* 0x000fe2000f8e00ff */
[----:B-12---:R0:W-:Y:S06]  /*2ed0*/  STL.128 [R1], R8 ;  /* 0x0000000801007387 */ /* 0x0061ec0000100c00 */
[----:B------:R-:W-:-:S07]  /*2ee0*/  LEPC R20, `(.L_x_61) ;  /* 0x000000001014794e */ /* 0x000fce0000000000 */
[----:B0-----:R-:W-:Y:S05]  /*2ef0*/  CALL.ABS.NOINC R12 ;  /* 0x000000000c007343 */ /* 0x001fea0003c00000 */
.L_x_61:
[----:B------:R-:W-:Y:S01]  /*2f00*/  VIADD R27, R27, 0x4 ;  /* 0x000000041b1b7836 */ /* 0x000fe20000000000 */
[----:B------:R-:W-:-:S04]  /*2f10*/  LOP3.LUT R3, R22, 0xfffffffc, RZ, 0xc0, !PT ;  /* 0xfffffffc16037812 */ /* 0x000fc800078ec0ff */
[----:B------:R-:W-:-:S13]  /*2f20*/  ISETP.NE.AND P0, PT, R27, R3, PT ;  /* 0x000000031b00720c */ /* 0x000fda0003f05270 */
[----:B------:R-:W-:Y:S05]  /*2f30*/  @P0 BRA `(.L_x_62) ;  /* 0xfffffffc00340947 */ /* 0x000fea000383ffff */
[----:B------:R-:W-:Y:S05]  /*2f40*/  BSYNC.RECONVERGENT B7 ;  /* 0x0000000000077941 */ /* 0x000fea0003800200 */
.L_x_57:
[----:B------:R-:W-:-:S13]  /*2f50*/  LOP3.LUT P0, R26, R22, 0x3, RZ, 0xc0, !PT ;  /* 0x00000003161a7812 */ /* 0x000fda000780c0ff */
[----:B------:R-:W-:Y:S05]  /*2f60*/  @!P0 BRA `(.L_x_56) ;  /* 0x0000000000b08947 */ /* 0x000fea0003800000 */
[----:B------:R-:W0:Y:S01]  /*2f70*/  LDC.64 R18, c[0x0][0x380] ;  /* 0x0000e000ff127b82 */ /* 0x000e220000000a00 */
[----:B------:R-:W-:Y:S01]  /*2f80*/  MOV R25, 0x0 ;  /* 0x0000000000197802 */ /* 0x000fe20000000f00 */
[----:B------:R-:W1:Y:S01]  /*2f90*/  LDCU.64 UR4, c[0x4][0x38] ;  /* 0x01000700ff0477ac */ /* 0x000e620008000a00 */
[----:B0-----:R-:W-:-:S05]  /*2fa0*/  IMAD.WIDE.U32 R18, R3, 0x28, R18 ;  /* 0x0000002803127825 */ /* 0x001fca00078e0012 */
[----:B------:R-:W2:Y:S04]  /*2fb0*/  LDG.E.64 R8, desc[UR36][R18.64] ;  /* 0x0000002412087981 */ /* 0x000ea8000c1e1b00 */
[----:B------:R-:W2:Y:S01]  /*2fc0*/  LDG.E.64 R10, desc[UR36][R18.64+0x8] ;  /* 0x00000824120a7981 */ /* 0x000ea2000c1e1b00 */
[----:B------:R0:W3:Y:S01]  /*2fd0*/  LDC.64 R12, c[0x4][R25] ;  /* 0x01000000190c7b82 */ /* 0x0000e20000000a00 */
[----:B------:R-:W-:Y:S01]  /*2fe0*/  ISETP.NE.AND P0, PT, R26, 0x1, PT ;  /* 0x000000011a00780c */ /* 0x000fe20003f05270 */
[----:B-1----:R-:W-:Y:S02]  /*2ff0*/  IMAD.U32 R4, RZ, RZ, UR4 ;  /* 0x00000004ff047e24 */ /* 0x002fe4000f8e00ff */
[----:B------:R-:W-:Y:S01]  /*3000*/  IMAD.U32 R5, RZ, RZ, UR5 ;  /* 0x00000005ff057e24 */ /* 0x000fe2000f8e00ff */
[----:B------:R-:W-:Y:S01]  /*3010*/  P2R R0, PR, RZ, 0x1 ;  /* 0x00000001ff007803 */ /* 0x000fe20000000000 */
[----:B------:R-:W-:-:S02]  /*3020*/  IMAD.MOV.U32 R6, RZ, RZ, R16 ;  /* 0x000000ffff067224 */ /* 0x000fc400078e0010 */
[----:B------:R-:W-:Y:S01]  /*3030*/  IMAD.MOV.U32 R7, RZ, RZ, R2 ;  /* 0x000000ffff077224 */ /* 0x000fe200078e0002 */
[----:B--23--:R0:W-:Y:S06]  /*3040*/  STL.128 [R1], R8 ;  /* 0x0000000801007387 */ /* 0x00c1ec0000100c00 */
[----:B------:R-:W-:-:S07]  /*3050*/  LEPC R20, `(.L_x_63) ;  /* 0x000000001014794e */ /* 0x000fce0000000000 */
[----:B0-----:R-:W-:Y:S05]  /*3060*/  CALL.ABS.NOINC R12 ;  /* 0x000000000c007343 */ /* 0x001fea0003c00000 */
.L_x_63:
[----:B------:R-:W-:-:S13]  /*3070*/  ISETP.NE.AND P6, PT, R26, 0x1, PT ;  /* 0x000000011a00780c */ /* 0x000fda0003fc5270 */
[----:B------:R-:W-:Y:S05]  /*3080*/  @!P6 BRA `(.L_x_56) ;  /* 0x000000000068e947 */ /* 0x000fea0003800000 */
[----:B------:R-:W2:Y:S04]  /*3090*/  LDG.E.64 R8, desc[UR36][R18.64+0x28] ;  /* 0x0000282412087981 */ /* 0x000ea8000c1e1b00 */
[----:B------:R-:W2:Y:S01]  /*30a0*/  LDG.E.64 R10, desc[UR36][R18.64+0x30] ;  /* 0x00003024120a7981 */ /* 0x000ea2000c1e1b00 */
[----:B------:R0:W1:Y:S01]  /*30b0*/  LDC.64 R12, c[0x4][R25] ;  /* 0x01000000190c7b82 */ /* 0x0000620000000a00 */
[----:B------:R-:W3:Y:S01]  /*30c0*/  LDCU.64 UR4, c[0x4][0x38] ;  /* 0x01000700ff0477ac */ /* 0x000ee20008000a00 */
[----:B------:R-:W-:Y:S01]  /*30d0*/  ISETP.NE.AND P0, PT, R26, 0x2, PT ;  /* 0x000000021a00780c */ /* 0x000fe20003f05270 */
[----:B------:R-:W-:Y:S02]  /*30e0*/  IMAD.MOV.U32 R6, RZ, RZ, R16 ;  /* 0x000000ffff067224 */ /* 0x000fe400078e0010 */
[----:B------:R-:W-:Y:S01]  /*30f0*/  IMAD.MOV.U32 R7, RZ, RZ, R2 ;  /* 0x000000ffff077224 */ /* 0x000fe200078e0002 */
[----:B------:R-:W-:Y:S01]  /*3100*/  P2R R26, PR, RZ, 0x1 ;  /* 0x00000001ff1a7803 */ /* 0x000fe20000000000 */
[----:B---3--:R-:W-:Y:S01]  /*3110*/  IMAD.U32 R4, RZ, RZ, UR4 ;  /* 0x00000004ff047e24 */ /* 0x008fe2000f8e00ff */
[----:B------:R-:W-:Y:S01]  /*3120*/  MOV R5, UR5 ;  /* 0x0000000500057c02 */ /* 0x000fe20008000f00 */
[----:B-12---:R0:W-:Y:S06]  /*3130*/  STL.128 [R1], R8 ;  /* 0x0000000801007387 */ /* 0x0061ec0000100c00 */
[----:B------:R-:W-:-:S07]  /*3140*/  LEPC R20, `(.L_x_64) ;  /* 0x000000001014794e */ /* 0x000fce0000000000 */
[----:B0-----:R-:W-:Y:S05]  /*3150*/  CALL.ABS.NOINC R12 ;  /* 0x000000000c007343 */ /* 0x001fea0003c00000 */
.L_x_64:
[----:B------:R-:W-:-:S13]  /*3160*/  ISETP.NE.AND P6, PT, R26, RZ, PT ;  /* 0x000000ff1a00720c */ /* 0x000fda0003fc5270 */
[----:B------:R-:W-:Y:S05]  /*3170*/  @!P6 BRA `(.L_x_56) ;  /* 0x00000000002ce947 */ /* 0x000fea0003800000 */
        /* <DEDUP_REMOVED lines=11> */
.L_x_56:
[----:B------:R-:W-:Y:S01]  /*3230*/  MOV R0, 0x0 ;  /* 0x0000000000007802 */ /* 0x000fe20000000f00 */
[----:B------:R-:W0:Y:S01]  /*3240*/  LDCU.64 UR4, c[0x4][0x40] ;  /* 0x01000800ff0477ac */ /* 0x000e220008000a00 */
[----:B------:R-:W-:Y:S02]  /*3250*/  CS2R R6, SRZ ;  /* 0x0000000000067805 */ /* 0x000fe4000001ff00 */
[----:B------:R1:W2:Y:S01]  /*3260*/  LDC.64 R8, c[0x4][R0] ;  /* 0x0100000000087b82 */ /* 0x0002a20000000a00 */
[----:B0-----:R-:W-:Y:S01]  /*3270*/  MOV R4, UR4 ;  /* 0x0000000400047c02 */ /* 0x001fe20008000f00 */
[----:B-1----:R-:W-:-:S07]  /*3280*/  IMAD.U32 R5, RZ, RZ, UR5 ;  /* 0x00000005ff057e24 */ /* 0x002fce000f8e00ff */
[----:B------:R-:W-:-:S07]  /*3290*/  LEPC R20, `(.L_x_65) ;  /* 0x000000001014794e */ /* 0x000fce0000000000 */
[----:B--2---:R-:W-:Y:S05]  /*32a0*/  CALL.ABS.NOINC R8 ;  /* 0x0000000008007343 */ /* 0x004fea0003c00000 */
.L_x_65:
[----:B------:R-:W0:Y:S02]  /*32b0*/  LDC.64 R4, c[0x4][0x28] ;  /* 0x01000a00ff047b82 */ /* 0x000e240000000a00 */
[----:B0-----:R-:W2:Y:S01]  /*32c0*/  LDG.E.64 R8, desc[UR36][R4.64] ;  /* 0x0000002404087981 */ /* 0x001ea2000c1e1b00 */
[----:B------:R-:W-:Y:S01]  /*32d0*/  UMOV UR4, 0xd2f1a9fc ;  /* 0xd2f1a9fc00047882 */ /* 0x000fe20000000000 */
[----:B------:R-:W-:Y:S02]  /*32e0*/  UMOV UR5, 0x3f50624d ;  /* 0x3f50624d00057882 */ /* 0x000fe40000000000 */
[----:B--2---:R-:W-:-:S07]  /*32f0*/  DADD R8, R8, UR4 ;  /* 0x0000000408087e29 */ /* 0x004fce0008000000 */
[----:B------:R0:W-:Y:S04]  /*3300*/  STG.E.64 desc[UR36][R4.64], R8 ;  /* 0x0000000804007986 */ /* 0x0001e8000c101b24 */
.L_x_54:
[----:B------:R-:W-:Y:S05]  /*3310*/  BSYNC.RECONVERGENT B6 ;  /* 0x0000000000067941 */ /* 0x000fea0003800200 */
.L_x_53:
[----:B-----5:R-:W-:-:S14]  /*3320*/  DSETP.GEU.AND P0, PT, R8, 20, PT ;  /* 0x403400000800742a */ /* 0x020fdc0003f0e000 */
[----:B------:R-:W-:Y:S05]  /*3330*/  @!P0 BRA `(.L_x_66) ;  /* 0xffffffcc00788947 */ /* 0x000fea000383ffff */
[----:B------:R-:W-:Y:S05]  /*3340*/  EXIT ;  /* 0x000000000000794d */ /* 0x000fea0003800000 */
        .weak           $__internal_0_$__cuda_sm20_div_rn_f64_full
        .type           $__internal_0_$__cuda_sm20_div_rn_f64_full,@function
        .size           $__internal_0_$__cuda_sm20_div_rn_f64_full,($__internal_1_$__cuda_sm20_dsqrt_rn_f64_mediumpath_v1 - $__internal_0_$__cuda_sm20_div_rn_f64_full)
$__internal_0_$__cuda_sm20_div_rn_f64_full:
[C---:B------:R-:W-:Y:S01]  /*3350*/  FSETP.GEU.AND P0, PT, |R7|.reuse, 1.469367938527859385e-39, PT ;  /* 0x001000000700780b */ /* 0x040fe20003f0e200 */
[----:B------:R-:W-:Y:S01]  /*3360*/  IMAD.MOV.U32 R30, RZ, RZ, 0x1 ;  /* 0x00000001ff1e7424 */ /* 0x000fe200078e00ff */
[----:B------:R-:W-:Y:S01]  /*3370*/  LOP3.LUT R4, R7, 0x800fffff, RZ, 0xc0, !PT ;  /* 0x800fffff07047812 */ /* 0x000fe200078ec0ff */
[----:B------:R-:W-:Y:S01]  /*3380*/  IMAD.MOV.U32 R13, RZ, RZ, 0x1ca00000 ;  /* 0x1ca00000ff0d7424 */ /* 0x000fe200078e00ff */
[C---:B------:R-:W-:Y:S01]  /*3390*/  FSETP.GEU.AND P3, PT, |R9|.reuse, 1.469367938527859385e-39, PT ;  /* 0x001000000900780b */ /* 0x040fe20003f6e200 */
[----:B------:R-:W-:Y:S01]  /*33a0*/  BSSY.RECONVERGENT B0, `(.L_x_67) ;  /* 0x0000052000007945 */ /* 0x000fe20003800200 */
[----:B------:R-:W-:Y:S01]  /*33b0*/  LOP3.LUT R5, R4, 0x3ff00000, RZ, 0xfc, !PT ;  /* 0x3ff0000004057812 */ /* 0x000fe200078efcff */
[----:B------:R-:W-:Y:S01]  /*33c0*/  IMAD.MOV.U32 R4, RZ, RZ, R6 ;  /* 0x000000ffff047224 */ /* 0x000fe200078e0006 */
[----:B------:R-:W-:Y:S02]  /*33d0*/  LOP3.LUT R3, R9, 0x7ff00000, RZ, 0xc0, !PT ;  /* 0x7ff0000009037812 */ /* 0x000fe400078ec0ff */
[----:B------:R-:W-:-:S02]  /*33e0*/  LOP3.LUT R40, R7, 0x7ff00000, RZ, 0xc0, !PT ;  /* 0x7ff0000007287812 */ /* 0x000fc400078ec0ff */
[----:B------:R-:W-:Y:S01]  /*33f0*/  MOV R43, R3 ;  /* 0x00000003002b7202 */ /* 0x000fe20000000f00 */
[----:B------:R-:W-:Y:S01]  /*3400*/  @!P0 DMUL R4, R6, 8.98846567431157953865e+307 ;  /* 0x7fe0000006048828 */ /* 0x000fe20000000000 */
[----:B------:R-:W-:-:S03]  /*3410*/  ISETP.GE.U32.AND P2, PT, R3, R40, PT ;  /* 0x000000280300720c */ /* 0x000fc60003f46070 */
[----:B------:R-:W-:Y:S02]  /*3420*/  @!P3 LOP3.LUT R32, R7, 0x7ff00000, RZ, 0xc0, !PT ;  /* 0x7ff000000720b812 */ /* 0x000fe400078ec0ff */
[----:B------:R-:W0:Y:S02]  /*3430*/  MUFU.RCP64H R31, R5 ;  /* 0x00000005001f7308 */ /* 0x000e240000001800 */
[----:B------:R-:W-:Y:S02]  /*3440*/  @!P3 ISETP.GE.U32.AND P4, PT, R3, R32, PT ;  /* 0x000000200300b20c */ /* 0x000fe40003f86070 */
[----:B------:R-:W-:Y:S02]  /*3450*/  @!P0 LOP3.LUT R40, R5, 0x7ff00000, RZ, 0xc0, !PT ;  /* 0x7ff0000005288812 */ /* 0x000fe400078ec0ff */
[----:B------:R-:W-:-:S03]  /*3460*/  @!P3 SEL R33, R13, 0x63400000, !P4 ;  /* 0x634000000d21b807 */ /* 0x000fc60006000000 */
[----:B------:R-:W-:Y:S01]  /*3470*/  VIADD R44, R40, 0xffffffff ;  /* 0xffffffff282c7836 */ /* 0x000fe20000000000 */
[----:B------:R-:W-:-:S04]  /*3480*/  @!P3 LOP3.LUT R34, R33, 0x80000000, R9, 0xf8, !PT ;  /* 0x800000002122b812 */ /* 0x000fc800078ef809 */
[----:B------:R-:W-:Y:S01]  /*3490*/  @!P3 LOP3.LUT R35, R34, 0x100000, RZ, 0xfc, !PT ;  /* 0x001000002223b812 */ /* 0x000fe200078efcff */
[----:B------:R-:W-:Y:S01]  /*34a0*/  @!P3 IMAD.MOV.U32 R34, RZ, RZ, RZ ;  /* 0x000000ffff22b224 */ /* 0x000fe200078e00ff */
[----:B0-----:R-:W-:-:S08]  /*34b0*/  DFMA R10, R30, -R4, 1 ;  /* 0x3ff000001e0a742b */ /* 0x001fd00000000804 */
[----:B------:R-:W-:-:S08]  /*34c0*/  DFMA R10, R10, R10, R10 ;  /* 0x0000000a0a0a722b */ /* 0x000fd0000000000a */
[----:B------:R-:W-:Y:S01]  /*34d0*/  DFMA R30, R30, R10, R30 ;  /* 0x0000000a1e1e722b */ /* 0x000fe2000000001e */
[----:B------:R-:W-:Y:S01]  /*34e0*/  SEL R11, R13, 0x63400000, !P2 ;  /* 0x634000000d0b7807 */ /* 0x000fe20005000000 */
[----:B------:R-:W-:-:S03]  /*34f0*/  IMAD.MOV.U32 R10, RZ, RZ, R8 ;  /* 0x000000ffff0a7224 */ /* 0x000fc600078e0008 */
[----:B------:R-:W-:-:S03]  /*3500*/  LOP3.LUT R11, R11, 0x800fffff, R9, 0xf8, !PT ;  /* 0x800fffff0b0b7812 */ /* 0x000fc600078ef809 */
[----:B------:R-:W-:-:S03]  /*3510*/  DFMA R32, R30, -R4, 1 ;  /* 0x3ff000001e20742b */ /* 0x000fc60000000804 */
[----:B------:R-:W-:-:S05]  /*3520*/  @!P3 DFMA R10, R10, 2, -R34 ;  /* 0x400000000a0ab82b */ /* 0x000fca0000000822 */
[----:B------:R-:W-:-:S05]  /*3530*/  DFMA R32, R30, R32, R30 ;  /* 0x000000201e20722b */ /* 0x000fca000000001e */
[----:B------:R-:W-:-:S03]  /*3540*/  @!P3 LOP3.LUT R43, R11, 0x7ff00000, RZ, 0xc0, !PT ;  /* 0x7ff000000b2bb812 */ /* 0x000fc600078ec0ff */
[----:B------:R-:W-:Y:S02]  /*3550*/  DMUL R30, R32, R10 ;  /* 0x0000000a201e7228 */ /* 0x000fe40000000000 */
[----:B------:R-:W-:-:S05]  /*3560*/  VIADD R42, R43, 0xffffffff ;  /* 0xffffffff2b2a7836 */ /* 0x000fca0000000000 */
[----:B------:R-:W-:Y:S01]  /*3570*/  ISETP.GT.U32.AND P0, PT, R42, 0x7feffffe, PT ;  /* 0x7feffffe2a00780c */ /* 0x000fe20003f04070 */
[----:B------:R-:W-:-:S03]  /*3580*/  DFMA R34, R30, -R4, R10 ;  /* 0x800000041e22722b */ /* 0x000fc6000000000a */
[----:B------:R-:W-:-:S05]  /*3590*/  ISETP.GT.U32.OR P0, PT, R44, 0x7feffffe, P0 ;  /* 0x7feffffe2c00780c */ /* 0x000fca0000704470 */
[----:B------:R-:W-:-:S08]  /*35a0*/  DFMA R30, R32, R34, R30 ;  /* 0x00000022201e722b */ /* 0x000fd0000000001e */
[----:B------:R-:W-:Y:S05]  /*35b0*/  @P0 BRA `(.L_x_68) ;  /* 0x00000000006c0947 */ /* 0x000fea0003800000 */
[----:B------:R-:W-:-:S04]  /*35c0*/  LOP3.LUT R32, R7, 0x7ff00000, RZ, 0xc0, !PT ;  /* 0x7ff0000007207812 */ /* 0x000fc800078ec0ff */
[CC--:B------:R-:W-:Y:S02]  /*35d0*/  VIADDMNMX R8, R3.reuse, -R32.reuse, 0xb9600000, !PT ;  /* 0xb960000003087446 */ /* 0x0c0fe40007800920 */
[----:B------:R-:W-:Y:S02]  /*35e0*/  ISETP.GE.U32.AND P0, PT, R3, R32, PT ;  /* 0x000000200300720c */ /* 0x000fe40003f06070 */
[----:B------:R-:W-:Y:S02]  /*35f0*/  VIMNMX R8, PT, PT, R8, 0x46a00000, PT ;  /* 0x46a0000008087848 */ /* 0x000fe40003fe0100 */
[----:B------:R-:W-:-:S05]  /*3600*/  SEL R3, R13, 0x63400000, !P0 ;  /* 0x634000000d037807 */ /* 0x000fca0004000000 */
[----:B------:R-:W-:Y:S02]  /*3610*/  IMAD.IADD R3, R8, 0x1, -R3 ;  /* 0x0000000108037824 */ /* 0x000fe400078e0a03 */
[----:B------:R-:W-:Y:S02]  /*3620*/  IMAD.MOV.U32 R8, RZ, RZ, RZ ;  /* 0x000000ffff087224 */ /* 0x000fe400078e00ff */
[----:B------:R-:W-:-:S06]  /*3630*/  VIADD R9, R3, 0x7fe00000 ;  /* 0x7fe0000003097836 */ /* 0x000fcc0000000000 */
[----:B------:R-:W-:-:S10]  /*3640*/  DMUL R32, R30, R8 ;  /* 0x000000081e207228 */ /* 0x000fd40000000000 */
[----:B------:R-:W-:-:S13]  /*3650*/  FSETP.GTU.AND P0, PT, |R33|, 1.469367938527859385e-39, PT ;  /* 0x001000002100780b */ /* 0x000fda0003f0c200 */
[----:B------:R-:W-:Y:S05]  /*3660*/  @P0 BRA `(.L_x_69) ;  /* 0x0000000000940947 */ /* 0x000fea0003800000 */
[----:B------:R-:W-:Y:S01]  /*3670*/  DFMA R4, R30, -R4, R10 ;  /* 0x800000041e04722b */ /* 0x000fe2000000000a */
[----:B------:R-:W-:-:S09]  /*3680*/  IMAD.MOV.U32 R8, RZ, RZ, RZ ;  /* 0x000000ffff087224 */ /* 0x000fd200078e00ff */
[C---:B------:R-:W-:Y:S02]  /*3690*/  FSETP.NEU.AND P0, PT, R5.reuse, RZ, PT ;  /* 0x000000ff0500720b */ /* 0x040fe40003f0d000 */
[----:B------:R-:W-:-:S04]  /*36a0*/  LOP3.LUT R7, R5, 0x80000000, R7, 0x48, !PT ;  /* 0x8000000005077812 */ /* 0x000fc800078e4807 */
[----:B------:R-:W-:-:S07]  /*36b0*/  LOP3.LUT R9, R7, R9, RZ, 0xfc, !PT ;  /* 0x0000000907097212 */ /* 0x000fce00078efcff */
[----:B------:R-:W-:Y:S05]  /*36c0*/  @!P0 BRA `(.L_x_69) ;  /* 0x00000000007c8947 */ /* 0x000fea0003800000 */
[C---:B------:R-:W-:Y:S01]  /*36d0*/  IADD3 R5, PT, PT, -R3.reuse, RZ, RZ ;  /* 0x000000ff03057210 */ /* 0x040fe20007ffe1ff */
[----:B------:R-:W-:Y:S01]  /*36e0*/  IMAD.MOV.U32 R4, RZ, RZ, RZ ;  /* 0x000000ffff047224 */ /* 0x000fe200078e00ff */
[----:B------:R-:W-:Y:S01]  /*36f0*/  DMUL.RP R8, R30, R8 ;  /* 0x000000081e087228 */ /* 0x000fe20000008000 */
[----:B------:R-:W-:-:S04]  /*3700*/  IADD3 R3, PT, PT, -R3, -0x43300000, RZ ;  /* 0xbcd0000003037810 */ /* 0x000fc80007ffe1ff */
[----:B------:R-:W-:-:S05]  /*3710*/  DFMA R4, R32, -R4, R30 ;  /* 0x800000042004722b */ /* 0x000fca000000001e */
[----:B------:R-:W-:-:S05]  /*3720*/  LOP3.LUT R7, R9, R7, RZ, 0x3c, !PT ;  /* 0x0000000709077212 */ /* 0x000fca00078e3cff */
[----:B------:R-:W-:-:S04]  /*3730*/  FSETP.NEU.AND P0, PT, |R5|, R3, PT ;  /* 0x000000030500720b */ /* 0x000fc80003f0d200 */
[----:B------:R-:W-:Y:S02]  /*3740*/  FSEL R32, R8, R32, !P0 ;  /* 0x0000002008207208 */ /* 0x000fe40004000000 */
[----:B------:R-:W-:Y:S01]  /*3750*/  FSEL R33, R7, R33, !P0 ;  /* 0x0000002107217208 */ /* 0x000fe20004000000 */
[----:B------:R-:W-:Y:S06]  /*3760*/  BRA `(.L_x_69) ;  /* 0x0000000000547947 */ /* 0x000fec0003800000 */
.L_x_68:
[----:B------:R-:W-:-:S14]  /*3770*/  DSETP.NAN.AND P0, PT, R8, R8, PT ;  /* 0x000000080800722a */ /* 0x000fdc0003f08000 */
[----:B------:R-:W-:Y:S05]  /*3780*/  @P0 BRA `(.L_x_70) ;  /* 0x0000000000440947 */ /* 0x000fea0003800000 */
[----:B------:R-:W-:-:S14]  /*3790*/  DSETP.NAN.AND P0, PT, R6, R6, PT ;  /* 0x000000060600722a */ /* 0x000fdc0003f08000 */
[----:B------:R-:W-:Y:S05]  /*37a0*/  @P0 BRA `(.L_x_71) ;  /* 0x0000000000300947 */ /* 0x000fea0003800000 */
[----:B------:R-:W-:Y:S01]  /*37b0*/  ISETP.NE.AND P0, PT, R43, R40, PT ;  /* 0x000000282b00720c */ /* 0x000fe20003f05270 */
[----:B------:R-:W-:Y:S02]  /*37c0*/  IMAD.MOV.U32 R32, RZ, RZ, 0x0 ;  /* 0x00000000ff207424 */ /* 0x000fe400078e00ff */
[----:B------:R-:W-:-:S10]  /*37d0*/  IMAD.MOV.U32 R33, RZ, RZ, -0x80000 ;  /* 0xfff80000ff217424 */ /* 0x000fd400078e00ff */
[----:B------:R-:W-:Y:S05]  /*37e0*/  @!P0 BRA `(.L_x_69) ;  /* 0x0000000000348947 */ /* 0x000fea0003800000 */
[----:B------:R-:W-:Y:S02]  /*37f0*/  ISETP.NE.AND P0, PT, R43, 0x7ff00000, PT ;  /* 0x7ff000002b00780c */ /* 0x000fe40003f05270 */
[----:B------:R-:W-:Y:S02]  /*3800*/  LOP3.LUT R33, R9, 0x80000000, R7, 0x48, !PT ;  /* 0x8000000009217812 */ /* 0x000fe400078e4807 */
[----:B------:R-:W-:-:S13]  /*3810*/  ISETP.EQ.OR P0, PT, R40, RZ, !P0 ;  /* 0x000000ff2800720c */ /* 0x000fda0004702670 */
[----:B------:R-:W-:Y:S01]  /*3820*/  @P0 LOP3.LUT R3, R33, 0x7ff00000, RZ, 0xfc, !PT ;  /* 0x7ff0000021030812 */ /* 0x000fe200078efcff */
[----:B------:R-:W-:Y:S02]  /*3830*/  @!P0 IMAD.MOV.U32 R32, RZ, RZ, RZ ;  /* 0x000000ffff208224 */ /* 0x000fe400078e00ff */
[----:B------:R-:W-:Y:S02]  /*3840*/  @P0 IMAD.MOV.U32 R32, RZ, RZ, RZ ;  /* 0x000000ffff200224 */ /* 0x000fe400078e00ff */
[----:B------:R-:W-:Y:S01]  /*3850*/  @P0 IMAD.MOV.U32 R33, RZ, RZ, R3 ;  /* 0x000000ffff210224 */ /* 0x000fe200078e0003 */
[----:B------:R-:W-:Y:S06]  /*3860*/  BRA `(.L_x_69) ;  /* 0x0000000000147947 */ /* 0x000fec0003800000 */
.L_x_71:
[----:B------:R-:W-:Y:S02]  /*3870*/  LOP3.LUT R33, R7, 0x80000, RZ, 0xfc, !PT ;  /* 0x0008000007217812 */ /* 0x000fe400078efcff */
[----:B------:R-:W-:Y:S01]  /*3880*/  MOV R32, R6 ;  /* 0x0000000600207202 */ /* 0x000fe20000000f00 */
[----:B------:R-:W-:Y:S06]  /*3890*/  BRA `(.L_x_69) ;  /* 0x0000000000087947 */ /* 0x000fec0003800000 */
.L_x_70:
[----:B------:R-:W-:Y:S01]  /*38a0*/  LOP3.LUT R33, R9, 0x80000, RZ, 0xfc, !PT ;  /* 0x0008000009217812 */ /* 0x000fe200078efcff */
[----:B------:R-:W-:-:S07]  /*38b0*/  IMAD.MOV.U32 R32, RZ, RZ, R8 ;  /* 0x000000ffff207224 */ /* 0x000fce00078e0008 */
.L_x_69:
[----:B------:R-:W-:Y:S05]  /*38c0*/  BSYNC.RECONVERGENT B0 ;  /* 0x0000000000007941 */ /* 0x000fea0003800200 */
.L_x_67:
[----:B------:R-:W-:Y:S02]  /*38d0*/  IMAD.MOV.U32 R13, RZ, RZ, 0x0 ;  /* 0x00000000ff0d7424 */ /* 0x000fe400078e00ff */
[----:B------:R-:W-:Y:S02]  /*38e0*/  IMAD.MOV.U32 R4, RZ, RZ, R32 ;  /* 0x000000ffff047224 */ /* 0x000fe400078e0020 */
[----:B------:R-:W-:Y:S01]  /*38f0*/  IMAD.MOV.U32 R5, RZ, RZ, R33 ;  /* 0x000000ffff057224 */ /* 0x000fe200078e0021 */
[----:B------:R-:W-:Y:S06]  /*3900*/  RET.REL.NODEC R12 `(_Z7RoutineP8MatPointP9Directioni) ;  /* 0xffffffc40cbc7950 */ /* 0x000fec0003c3ffff */
        .weak           $__internal_1_$__cuda_sm20_dsqrt_rn_f64_mediumpath_v1
        .type           $__internal_1_$__cuda_sm20_dsqrt_rn_f64_mediumpath_v1,@function
        .size           $__internal_1_$__cuda_sm20_dsqrt_rn_f64_mediumpath_v1,($_Z7RoutineP8MatPointP9Directioni$__internal_accurate_pow - $__internal_1_$__cuda_sm20_dsqrt_rn_f64_mediumpath_v1)
$__internal_1_$__cuda_sm20_dsqrt_rn_f64_mediumpath_v1:
[----:B------:R-:W-:Y:S01]  /*3910*/  ISETP.GE.U32.AND P0, PT, R12, -0x3400000, PT ;  /* 0xfcc000000c00780c */ /* 0x000fe20003f06070 */
[----:B------:R-:W-:Y:S01]  /*3920*/  BSSY.RECONVERGENT B3, `(.L_x_72) ;  /* 0x0000028000037945 */ /* 0x000fe20003800200 */
[----:B------:R-:W-:Y:S01]  /*3930*/  IMAD.MOV.U32 R30, RZ, RZ, R32 ;  /* 0x000000ffff1e7224 */ /* 0x000fe200078e0020 */
[----:B------:R-:W-:Y:S01]  /*3940*/  MOV R11, R37 ;  /* 0x00000025000b7202 */ /* 0x000fe20000000f00 */
[----:B------:R-:W-:Y:S02]  /*3950*/  IMAD.MOV.U32 R10, RZ, RZ, R36 ;  /* 0x000000ffff0a7224 */ /* 0x000fe400078e0024 */
[----:B------:R-:W-:Y:S02]  /*3960*/  IMAD.MOV.U32 R12, RZ, RZ, R6 ;  /* 0x000000ffff0c7224 */ /* 0x000fe400078e0006 */
[----:B------:R-:W-:-:S05]  /*3970*/  IMAD.MOV.U32 R13, RZ, RZ, R7 ;  /* 0x000000ffff0d7224 */ /* 0x000fca00078e0007 */
[----:B------:R-:W-:Y:S05]  /*3980*/  @!P0 BRA `(.L_x_73) ;  /* 0x0000000000208947 */ /* 0x000fea0003800000 */
[----:B------:R-:W-:-:S10]  /*3990*/  DFMA.RM R10, R10, R30, R34 ;  /* 0x0000001e0a0a722b */ /* 0x000fd40000004022 */
[----:B------:R-:W-:-:S05]  /*39a0*/  IADD3 R30, P0, PT, R10, 0x1, RZ ;  /* 0x000000010a1e7810 */ /* 0x000fca0007f1e0ff */
[----:B------:R-:W-:-:S06]  /*39b0*/  IMAD.X R31, RZ, RZ, R11, P0 ;  /* 0x000000ffff1f7224 */ /* 0x000fcc00000e060b */
[----:B------:R-:W-:-:S08]  /*39c0*/  DFMA.RP R12, -R10, R30, R12 ;  /* 0x0000001e0a0c722b */ /* 0x000fd0000000810c */
[----:B------:R-:W-:-:S06]  /*39d0*/  DSETP.GT.AND P0, PT, R12, RZ, PT ;  /* 0x000000ff0c00722a */ /* 0x000fcc0003f04000 */
[----:B------:R-:W-:Y:S02]  /*39e0*/  FSEL R10, R30, R10, P0 ;  /* 0x0000000a1e0a7208 */ /* 0x000fe40000000000 */
[----:B------:R-:W-:Y:S01]  /*39f0*/  FSEL R11, R31, R11, P0 ;  /* 0x0000000b1f0b7208 */ /* 0x000fe20000000000 */
[----:B------:R-:W-:Y:S06]  /*3a00*/  BRA `(.L_x_74) ;  /* 0x0000000000647947 */ /* 0x000fec0003800000 */
.L_x_73:
[----:B------:R-:W-:-:S14]  /*3a10*/  DSETP.NE.AND P0, PT, R12, RZ, PT ;  /* 0x000000ff0c00722a */ /* 0x000fdc0003f05000 */
[----:B------:R-:W-:Y:S05]  /*3a20*/  @!P0 BRA `(.L_x_75) ;  /* 0x0000000000588947 */ /* 0x000fea0003800000 */
[----:B------:R-:W-:-:S13]  /*3a30*/  ISETP.GE.AND P0, PT, R13, RZ, PT ;  /* 0x000000ff0d00720c */ /* 0x000fda0003f06270 */
[----:B------:R-:W-:Y:S02]  /*3a40*/  @!P0 IMAD.MOV.U32 R10, RZ, RZ, 0x0 ;  /* 0x00000000ff0a8424 */ /* 0x000fe400078e00ff */
[----:B------:R-:W-:Y:S01]  /*3a50*/  @!P0 IMAD.MOV.U32 R11, RZ, RZ, -0x80000 ;  /* 0xfff80000ff0b8424 */ /* 0x000fe200078e00ff */
[----:B------:R-:W-:Y:S06]  /*3a60*/  @!P0 BRA `(.L_x_74) ;  /* 0x00000000004c8947 */ /* 0x000fec0003800000 */
[----:B------:R-:W-:-:S13]  /*3a70*/  ISETP.GT.AND P0, PT, R13, 0x7fefffff, PT ;  /* 0x7fefffff0d00780c */ /* 0x000fda0003f04270 */
[----:B------:R-:W-:Y:S05]  /*3a80*/  @P0 BRA `(.L_x_75) ;  /* 0x0000000000400947 */ /* 0x000fea0003800000 */
[----:B------:R-:W-:Y:S01]  /*3a90*/  DMUL R10, R12, 8.11296384146066816958e+31 ;  /* 0x469000000c0a7828 */ /* 0x000fe20000000000 */
[----:B------:R-:W-:Y:S01]  /*3aa0*/  MOV R32, 0x0 ;  /* 0x0000000000207802 */ /* 0x000fe20000000f00 */
[----:B------:R-:W-:Y:S02]  /*3ab0*/  IMAD.MOV.U32 R12, RZ, RZ, RZ ;  /* 0x000000ffff0c7224 */ /* 0x000fe400078e00ff */
[----:B------:R-:W-:Y:S02]  /*3ac0*/  IMAD.MOV.U32 R33, RZ, RZ, 0x3fd80000 ;  /* 0x3fd80000ff217424 */ /* 0x000fe400078e00ff */
[----:B------:R-:W0:Y:S02]  /*3ad0*/  MUFU.RSQ64H R13, R11 ;  /* 0x0000000b000d7308 */ /* 0x000e240000001c00 */
[----:B0-----:R-:W-:-:S08]  /*3ae0*/  DMUL R30, R12, R12 ;  /* 0x0000000c0c1e7228 */ /* 0x001fd00000000000 */
[----:B------:R-:W-:-:S08]  /*3af0*/  DFMA R30, R10, -R30, 1 ;  /* 0x3ff000000a1e742b */ /* 0x000fd0000000081e */
[----:B------:R-:W-:Y:S02]  /*3b00*/  DFMA R32, R30, R32, 0.5 ;  /* 0x3fe000001e20742b */ /* 0x000fe40000000020 */
[----:B------:R-:W-:-:S08]  /*3b10*/  DMUL R30, R12, R30 ;  /* 0x0000001e0c1e7228 */ /* 0x000fd00000000000 */
[----:B------:R-:W-:-:S08]  /*3b20*/  DFMA R30, R32, R30, R12 ;  /* 0x0000001e201e722b */ /* 0x000fd0000000000c */
[----:B------:R-:W-:Y:S02]  /*3b30*/  DMUL R12, R10, R30 ;  /* 0x0000001e0a0c7228 */ /* 0x000fe40000000000 */
[----:B------:R-:W-:-:S06]  /*3b40*/  VIADD R31, R31, 0xfff00000 ;  /* 0xfff000001f1f7836 */ /* 0x000fcc0000000000 */
[----:B------:R-:W-:-:S08]  /*3b50*/  DFMA R32, R12, -R12, R10 ;  /* 0x8000000c0c20722b */ /* 0x000fd0000000000a */
[----:B------:R-:W-:-:S10]  /*3b60*/  DFMA R10, R30, R32, R12 ;  /* 0x000000201e0a722b */ /* 0x000fd4000000000c */
[----:B------:R-:W-:Y:S01]  /*3b70*/  VIADD R11, R11, 0xfcb00000 ;  /* 0xfcb000000b0b7836 */ /* 0x000fe20000000000 */
[----:B------:R-:W-:Y:S06]  /*3b80*/  BRA `(.L_x_74) ;  /* 0x0000000000047947 */ /* 0x000fec0003800000 */
.L_x_75:
[----:B------:R-:W-:-:S11]  /*3b90*/  DADD R10, R12, R12 ;  /* 0x000000000c0a7229 */ /* 0x000fd6000000000c */
.L_x_74:
[----:B------:R-:W-:Y:S05]  /*3ba0*/  BSYNC.RECONVERGENT B3 ;  /* 0x0000000000037941 */ /* 0x000fea0003800200 */
.L_x_72:
[----:B------:R-:W-:Y:S01]  /*3bb0*/  IMAD.MOV.U32 R3, RZ, RZ, R10 ;  /* 0x000000ffff037224 */ /* 0x000fe200078e000a */
[----:B------:R-:W-:Y:S01]  /*3bc0*/  MOV R10, R9 ;  /* 0x00000009000a7202 */ /* 0x000fe20000000f00 */
[----:B------:R-:W-:Y:S02]  /*3bd0*/  IMAD.MOV.U32 R12, RZ, RZ, R11 ;  /* 0x000000ffff0c7224 */ /* 0x000fe400078e000b */
[----:B------:R-:W-:-:S04]  /*3be0*/  IMAD.MOV.U32 R11, RZ, RZ, 0x0 ;  /* 0x00000000ff0b7424 */ /* 0x000fc800078e00ff */
[----:B------:R-:W-:Y:S05]  /*3bf0*/  RET.REL.NODEC R10 `(_Z7RoutineP8MatPointP9Directioni) ;  /* 0xffffffc40a007950 */ /* 0x000fea0003c3ffff */
        .type           $_Z7RoutineP8MatPointP9Directioni$__internal_accurate_pow,@function
        .size           $_Z7RoutineP8MatPointP9Directioni$__internal_accurate_pow,(.L_x_80 - $_Z7RoutineP8MatPointP9Directioni$__internal_accurate_pow)
$_Z7RoutineP8MatPointP9Directioni$__internal_accurate_pow:
[----:B------:R-:W-:Y:S01]  /*3c00*/  ISETP.GT.U32.AND P0, PT, R3, 0xfffff, PT ;  /* 0x000fffff0300780c */ /* 0x000fe20003f04070 */
[--C-:B------:R-:W-:Y:S01]  /*3c10*/  IMAD.MOV.U32 R31, RZ, RZ, R3.reuse ;  /* 0x000000ffff1f7224 */ /* 0x100fe200078e0003 */
[----:B------:R-:W-:Y:S01]  /*3c20*/  UMOV UR4, 0x7d2cafe2 ;  /* 0x7d2cafe200047882 */ /* 0x000fe20000000000 */
[--C-:B------:R-:W-:Y:S01]  /*3c30*/  IMAD.MOV.U32 R13, RZ, RZ, R3.reuse ;  /* 0x000000ffff0d7224 */ /* 0x100fe200078e0003 */
[----:B------:R-:W-:Y:S01]  /*3c40*/  UMOV UR5, 0x3eb0f5ff ;  /* 0x3eb0f5ff00057882 */ /* 0x000fe20000000000 */
[----:B------:R-:W-:Y:S01]  /*3c50*/  IMAD.MOV.U32 R38, RZ, RZ, RZ ;  /* 0x000000ffff267224 */ /* 0x000fe200078e00ff */
[----:B------:R-:W-:Y:S01]  /*3c60*/  SHF.R.U32.HI R3, RZ, 0x14, R3 ;  /* 0x00000014ff037819 */ /* 0x000fe20000011603 */
[----:B------:R-:W-:Y:S01]  /*3c70*/  IMAD.MOV.U32 R44, RZ, RZ, 0x41ad3b5a ;  /* 0x41ad3b5aff2c7424 */ /* 0x000fe200078e00ff */
[----:B------:R-:W-:Y:S01]  /*3c80*/  UMOV UR6, 0x3b39803f ;  /* 0x3b39803f00067882 */ /* 0x000fe20000000000 */
[----:B------:R-:W-:Y:S01]  /*3c90*/  IMAD.MOV.U32 R45, RZ, RZ, 0x3ed0f5d2 ;  /* 0x3ed0f5d2ff2d7424 */ /* 0x000fe200078e00ff */
[----:B------:R-:W-:-:S03]  /*3ca0*/  UMOV UR7, 0x3c7abc9e ;  /* 0x3c7abc9e00077882 */ /* 0x000fc60000000000 */
[----:B------:R-:W-:-:S10]  /*3cb0*/  @!P0 DMUL R46, R30, 1.80143985094819840000e+16 ;  /* 0x435000001e2e8828 */ /* 0x000fd40000000000 */
[----:B------:R-:W-:Y:S01]  /*3cc0*/  @!P0 IMAD.MOV.U32 R13, RZ, RZ, R47 ;  /* 0x000000ffff0d8224 */ /* 0x000fe200078e002f */
[----:B------:R-:W-:Y:S01]  /*3cd0*/  @!P0 LEA.HI R3, R47, 0xffffffca, RZ, 0xc ;  /* 0xffffffca2f038811 */ /* 0x000fe200078f60ff */
[----:B------:R-:W-:-:S03]  /*3ce0*/  @!P0 IMAD.MOV.U32 R30, RZ, RZ, R46 ;  /* 0x000000ffff1e8224 */ /* 0x000fc600078e002e */
[----:B------:R-:W-:-:S04]  /*3cf0*/  LOP3.LUT R13, R13, 0x800fffff, RZ, 0xc0, !PT ;  /* 0x800fffff0d0d7812 */ /* 0x000fc800078ec0ff */
[----:B------:R-:W-:-:S04]  /*3d00*/  LOP3.LUT R31, R13, 0x3ff00000, RZ, 0xfc, !PT ;  /* 0x3ff000000d1f7812 */ /* 0x000fc800078efcff */
[----:B------:R-:W-:-:S13]  /*3d10*/  ISETP.GE.U32.AND P2, PT, R31, 0x3ff6a09f, PT ;  /* 0x3ff6a09f1f00780c */ /* 0x000fda0003f46070 */
[----:B------:R-:W-:-:S05]  /*3d20*/  @P2 IADD3 R13, PT, PT, R31, -0x100000, RZ ;  /* 0xfff000001f0d2810 */ /* 0x000fca0007ffe0ff */
[----:B------:R-:W-:Y:S02]  /*3d30*/  @P2 IMAD.MOV.U32 R31, RZ, RZ, R13 ;  /* 0x000000ffff1f2224 */ /* 0x000fe400078e000d */
[C---:B------:R-:W-:Y:S02]  /*3d40*/  VIADD R13, R3.reuse, 0xfffffc01 ;  /* 0xfffffc01030d7836 */ /* 0x040fe40000000000 */
[----:B------:R-:W-:Y:S02]  /*3d50*/  @P2 VIADD R13, R3, 0xfffffc02 ;  /* 0xfffffc02030d2836 */ /* 0x000fe40000000000 */
[----:B------:R-:W-:Y:S01]  /*3d60*/  DADD R34, R30, 1 ;  /* 0x3ff000001e227429 */ /* 0x000fe20000000000 */
[----:B------:R-:W-:-:S05]  /*3d70*/  IMAD.SHL.U32 R3, R9, 0x2, RZ ;  /* 0x0000000209037824 */ /* 0x000fca00078e00ff */
[----:B------:R-:W0:Y:S01]  /*3d80*/  MUFU.RCP64H R39, R35 ;  /* 0x0000002300277308 */ /* 0x000e220000001800 */
[----:B------:R-:W-:Y:S01]  /*3d90*/  ISETP.GT.U32.AND P0, PT, R3, -0x2000001, PT ;  /* 0xfdffffff0300780c */ /* 0x000fe20003f04070 */
[----:B0-----:R-:W-:-:S08]  /*3da0*/  DFMA R32, -R34, R38, 1 ;  /* 0x3ff000002220742b */ /* 0x001fd00000000126 */
[----:B------:R-:W-:Y:S02]  /*3db0*/  DFMA R42, R32, R32, R32 ;  /* 0x00000020202a722b */ /* 0x000fe40000000020 */
[----:B------:R-:W-:-:S06]  /*3dc0*/  DADD R32, R30, -1 ;  /* 0xbff000001e207429 */ /* 0x000fcc0000000000 */
[----:B------:R-:W-:-:S08]  /*3dd0*/  DFMA R42, R38, R42, R38 ;  /* 0x0000002a262a722b */ /* 0x000fd00000000026 */
[----:B------:R-:W-:-:S08]  /*3de0*/  DMUL R30, R32, R42 ;  /* 0x0000002a201e7228 */ /* 0x000fd00000000000 */
[----:B------:R-:W-:-:S08]  /*3df0*/  DFMA R30, R32, R42, R30 ;  /* 0x0000002a201e722b */ /* 0x000fd0000000001e */
[CC--:B------:R-:W-:Y:S02]  /*3e00*/  DMUL R38, R30.reuse, R30.reuse ;  /* 0x0000001e1e267228 */ /* 0x0c0fe40000000000 */
[----:B------:R-:W-:-:S06]  /*3e10*/  DMUL R48, R30, R30 ;  /* 0x0000001e1e307228 */ /* 0x000fcc0000000000 */
[----:B------:R-:W-:Y:S01]  /*3e20*/  DFMA R34, R38, UR4, R44 ;  /* 0x0000000426227c2b */ /* 0x000fe2000800002c */
[----:B------:R-:W-:Y:S01]  /*3e30*/  UMOV UR4, 0x75488a3f ;  /* 0x75488a3f00047882 */ /* 0x000fe20000000000 */
[----:B------:R-:W-:Y:S01]  /*3e40*/  UMOV UR5, 0x3ef3b20a ;  /* 0x3ef3b20a00057882 */ /* 0x000fe20000000000 */
[----:B------:R-:W-:Y:S02]  /*3e50*/  DADD R44, R32, -R30 ;  /* 0x00000000202c7229 */ /* 0x000fe4000000081e */
[----:B------:R-:W-:-:S03]  /*3e60*/  DMUL R50, R30, R48 ;  /* 0x000000301e327228 */ /* 0x000fc60000000000 */
[----:B------:R-:W-:Y:S01]  /*3e70*/  DFMA R34, R38, R34, UR4 ;  /* 0x0000000426227e2b */ /* 0x000fe20008000022 */
[----:B------:R-:W-:Y:S01]  /*3e80*/  UMOV UR4, 0xe4faecd5 ;  /* 0xe4faecd500047882 */ /* 0x000fe20000000000 */
[----:B------:R-:W-:Y:S01]  /*3e90*/  UMOV UR5, 0x3f1745cd ;  /* 0x3f1745cd00057882 */ /* 0x000fe20000000000 */
[----:B------:R-:W-:-:S05]  /*3ea0*/  DADD R44, R44, R44 ;  /* 0x000000002c2c7229 */ /* 0x000fca000000002c */
[----:B------:R-:W-:Y:S01]  /*3eb0*/  DFMA R34, R38, R34, UR4 ;  /* 0x0000000426227e2b */ /* 0x000fe20008000022 */
[----:B------:R-:W-:Y:S01]  /*3ec0*/  UMOV UR4, 0x258a578b ;  /* 0x258a578b00047882 */ /* 0x000fe20000000000 */
[----:B------:R-:W-:Y:S01]  /*3ed0*/  UMOV UR5, 0x3f3c71c7 ;  /* 0x3f3c71c700057882 */ /* 0x000fe20000000000 */
[----:B------:R-:W-:-:S05]  /*3ee0*/  DFMA R32, R32, -R30, R44 ;  /* 0x8000001e2020722b */ /* 0x000fca000000002c */
[----:B------:R-:W-:Y:S01]  /*3ef0*/  DFMA R34, R38, R34, UR4 ;  /* 0x0000000426227e2b */ /* 0x000fe20008000022 */
[----:B------:R-:W-:Y:S01]  /*3f00*/  UMOV UR4, 0x9242b910 ;  /* 0x9242b91000047882 */ /* 0x000fe20000000000 */
[----:B------:R-:W-:Y:S01]  /*3f10*/  UMOV UR5, 0x3f624924 ;  /* 0x3f62492400057882 */ /* 0x000fe20000000000 */
[----:B------:R-:W-:-:S05]  /*3f20*/  DMUL R32, R42, R32 ;  /* 0x000000202a207228 */ /* 0x000fca0000000000 */
[----:B------:R-:W-:Y:S01]  /*3f30*/  DFMA R34, R38, R34, UR4 ;  /* 0x0000000426227e2b */ /* 0x000fe20008000022 */
[----:B------:R-:W-:Y:S01]  /*3f40*/  UMOV UR4, 0x99999dfb ;  /* 0x99999dfb00047882 */ /* 0x000fe20000000000 */
[----:B------:R-:W-:-:S06]  /*3f50*/  UMOV UR5, 0x3f899999 ;  /* 0x3f89999900057882 */ /* 0x000fcc0000000000 */
[----:B------:R-:W-:Y:S01]  /*3f60*/  DFMA R34, R38, R34, UR4 ;  /* 0x0000000426227e2b */ /* 0x000fe20008000022 */
[----:B------:R-:W-:Y:S01]  /*3f70*/  UMOV UR4, 0x55555555 ;  /* 0x5555555500047882 */ /* 0x000fe20000000000 */
[----:B------:R-:W-:-:S06]  /*3f80*/  UMOV UR5, 0x3fb55555 ;  /* 0x3fb5555500057882 */ /* 0x000fcc0000000000 */
[----:B------:R-:W-:-:S08]  /*3f90*/  DFMA R44, R38, R34, UR4 ;  /* 0x00000004262c7e2b */ /* 0x000fd00008000022 */
[----:B------:R-:W-:Y:S01]  /*3fa0*/  DADD R42, -R44, UR4 ;  /* 0x000000042c2a7e29 */ /* 0x000fe20008000100 */
[----:B------:R-:W-:Y:S01]  /*3fb0*/  UMOV UR4, 0xb9e7b0 ;  /* 0x00b9e7b000047882 */ /* 0x000fe20000000000 */
[----:B------:R-:W-:-:S06]  /*3fc0*/  UMOV UR5, 0x3c46a4cb ;  /* 0x3c46a4cb00057882 */ /* 0x000fcc0000000000 */
[----:B------:R-:W-:Y:S02]  /*3fd0*/  DFMA R42, R38, R34, R42 ;  /* 0x00000022262a722b */ /* 0x000fe4000000002a */
[----:B------:R-:W-:Y:S01]  /*3fe0*/  DFMA R34, R30, R30, -R48 ;  /* 0x0000001e1e22722b */ /* 0x000fe20000000830 */
[----:B------:R-:W-:Y:S01]  /*3ff0*/  VIADD R39, R33, 0x100000 ;  /* 0x0010000021277836 */ /* 0x000fe20000000000 */
[----:B------:R-:W-:-:S04]  /*4000*/  MOV R38, R32 ;  /* 0x0000002000267202 */ /* 0x000fc80000000f00 */
[----:B------:R-:W-:Y:S01]  /*4010*/  DADD R42, R42, -UR4 ;  /* 0x800000042a2a7e29 */ /* 0x000fe20008000000 */
[----:B------:R-:W-:Y:S01]  /*4020*/  UMOV UR4, 0x80000000 ;  /* 0x8000000000047882 */ /* 0x000fe20000000000 */
[C---:B------:R-:W-:Y:S01]  /*4030*/  DFMA R38, R30.reuse, R38, R34 ;  /* 0x000000261e26722b */ /* 0x040fe20000000022 */
[----:B------:R-:W-:Y:S01]  /*4040*/  UMOV UR5, 0x43300000 ;  /* 0x4330000000057882 */ /* 0x000fe20000000000 */
[----:B------:R-:W-:-:S08]  /*4050*/  DFMA R34, R30, R48, -R50 ;  /* 0x000000301e22722b */ /* 0x000fd00000000832 */
[----:B------:R-:W-:Y:S02]  /*4060*/  DFMA R48, R32, R48, R34 ;  /* 0x000000302030722b */ /* 0x000fe40000000022 */
[----:B------:R-:W-:-:S06]  /*4070*/  DADD R34, R44, R42 ;  /* 0x000000002c227229 */ /* 0x000fcc000000002a */
[----:B------:R-:W-:Y:S02]  /*4080*/  DFMA R38, R30, R38, R48 ;  /* 0x000000261e26722b */ /* 0x000fe40000000030 */
[----:B------:R-:W-:Y:S02]  /*4090*/  DMUL R48, R34, R50 ;  /* 0x0000003222307228 */ /* 0x000fe40000000000 */
[----:B------:R-:W-:-:S06]  /*40a0*/  DADD R44, R44, -R34 ;  /* 0x000000002c2c7229 */ /* 0x000fcc0000000822 */
[----:B------:R-:W-:Y:S02]  /*40b0*/  DFMA R52, R34, R50, -R48 ;  /* 0x000000322234722b */ /* 0x000fe40000000830 */
[----:B------:R-:W-:-:S06]  /*40c0*/  DADD R44, R42, R44 ;  /* 0x000000002a2c7229 */ /* 0x000fcc000000002c */
[----:B------:R-:W-:-:S08]  /*40d0*/  DFMA R38, R34, R38, R52 ;  /* 0x000000262226722b */ /* 0x000fd00000000034 */
[----:B------:R-:W-:-:S08]  /*40e0*/  DFMA R38, R44, R50, R38 ;  /* 0x000000322c26722b */ /* 0x000fd00000000026 */
[----:B------:R-:W-:-:S08]  /*40f0*/  DADD R34, R48, R38 ;  /* 0x0000000030227229 */ /* 0x000fd00000000026 */
[--C-:B------:R-:W-:Y:S02]  /*4100*/  DADD R42, R30, R34.reuse ;  /* 0x000000001e2a7229 */ /* 0x100fe40000000022 */
[----:B------:R-:W-:-:S06]  /*4110*/  DADD R48, R48, -R34 ;  /* 0x0000000030307229 */ /* 0x000fcc0000000822 */
[----:B------:R-:W-:Y:S02]  /*4120*/  DADD R30, R30, -R42 ;  /* 0x000000001e1e7229 */ /* 0x000fe4000000082a */
[----:B------:R-:W-:-:S06]  /*4130*/  DADD R48, R38, R48 ;  /* 0x0000000026307229 */ /* 0x000fcc0000000030 */
[----:B------:R-:W-:-:S08]  /*4140*/  DADD R30, R34, R30 ;  /* 0x00000000221e7229 */ /* 0x000fd0000000001e */
[----:B------:R-:W-:-:S08]  /*4150*/  DADD R30, R48, R30 ;  /* 0x00000000301e7229 */ /* 0x000fd0000000001e */
[----:B------:R-:W-:Y:S01]  /*4160*/  DADD R30, R32, R30 ;  /* 0x00000000201e7229 */ /* 0x000fe2000000001e */
[----:B------:R-:W-:Y:S01]  /*4170*/  LOP3.LUT R32, R13, 0x80000000, RZ, 0x3c, !PT ;  /* 0x800000000d207812 */ /* 0x000fe200078e3cff */
[----:B------:R-:W-:-:S06]  /*4180*/  IMAD.MOV.U32 R33, RZ, RZ, 0x43300000 ;  /* 0x43300000ff217424 */ /* 0x000fcc00078e00ff */
[----:B------:R-:W-:Y:S01]  /*4190*/  DADD R34, R32, -UR4 ;  /* 0x8000000420227e29 */ /* 0x000fe20008000000 */
[----:B------:R-:W-:Y:S01]  /*41a0*/  UMOV UR4, 0xfefa39ef ;  /* 0xfefa39ef00047882 */ /* 0x000fe20000000000 */
[----:B------:R-:W-:Y:S01]  /*41b0*/  DADD R32, R42, R30 ;  /* 0x000000002a207229 */ /* 0x000fe2000000001e */
[----:B------:R-:W-:-:S07]  /*41c0*/  UMOV UR5, 0x3fe62e42 ;  /* 0x3fe62e4200057882 */ /* 0x000fce0000000000 */
[--C-:B------:R-:W-:Y:S02]  /*41d0*/  DFMA R38, R34, UR4, R32.reuse ;  /* 0x0000000422267c2b */ /* 0x100fe40008000020 */
[----:B------:R-:W-:-:S06]  /*41e0*/  DADD R42, R42, -R32 ;  /* 0x000000002a2a7229 */ /* 0x000fcc0000000820 */
[----:B------:R-:W-:Y:S02]  /*41f0*/  DFMA R44, R34, -UR4, R38 ;  /* 0x80000004222c7c2b */ /* 0x000fe40008000026 */
[----:B------:R-:W-:-:S06]  /*4200*/  DADD R42, R30, R42 ;  /* 0x000000001e2a7229 */ /* 0x000fcc000000002a */
[----:B------:R-:W-:-:S08]  /*4210*/  DADD R44, -R32, R44 ;  /* 0x00000000202c7229 */ /* 0x000fd0000000012c */
[----:B------:R-:W-:-:S08]  /*4220*/  DADD R42, R42, -R44 ;  /* 0x000000002a2a7229 */ /* 0x000fd0000000082c */
[----:B------:R-:W-:Y:S01]  /*4230*/  DFMA R42, R34, UR6, R42 ;  /* 0x00000006222a7c2b */ /* 0x000fe2000800002a */
[----:B------:R-:W-:Y:S01]  /*4240*/  LOP3.LUT R35, R9, 0xff0fffff, RZ, 0xc0, !PT ;  /* 0xff0fffff09237812 */ /* 0x000fe200078ec0ff */
[----:B------:R-:W-:-:S03]  /*4250*/  IMAD.MOV.U32 R34, RZ, RZ, R8 ;  /* 0x000000ffff227224 */ /* 0x000fc600078e0008 */
[----:B------:R-:W-:-:S03]  /*4260*/  SEL R35, R35, R9, P0 ;  /* 0x0000000923237207 */ /* 0x000fc60000000000 */
[----:B------:R-:W-:-:S08]  /*4270*/  DADD R32, R38, R42 ;  /* 0x0000000026207229 */ /* 0x000fd0000000002a */
[----:B------:R-:W-:Y:S02]  /*4280*/  DADD R38, R38, -R32 ;  /* 0x0000000026267229 */ /* 0x000fe40000000820 */
[----:B------:R-:W-:-:S06]  /*4290*/  DMUL R30, R32, R34 ;  /* 0x00000022201e7228 */ /* 0x000fcc0000000000 */
[----:B------:R-:W-:Y:S02]  /*42a0*/  DADD R38, R42, R38 ;  /* 0x000000002a267229 */ /* 0x000fe40000000026 */
[----:B------:R-:W-:-:S08]  /*42b0*/  DFMA R32, R32, R34, -R30 ;  /* 0x000000222020722b */ /* 0x000fd0000000081e */
[----:B------:R-:W-:Y:S01]  /*42c0*/  DFMA R32, R38, R34, R32 ;  /* 0x000000222620722b */ /* 0x000fe20000000020 */
[----:B------:R-:W-:Y:S01]  /*42d0*/  MOV R34, 0x652b82fe ;  /* 0x652b82fe00227802 */ /* 0x000fe20000000f00 */
[----:B------:R-:W-:-:S06]  /*42e0*/  IMAD.MOV.U32 R35, RZ, RZ, 0x3ff71547 ;  /* 0x3ff71547ff237424 */ /* 0x000fcc00078e00ff */
[----:B------:R-:W-:-:S08]  /*42f0*/  DADD R42, R30, R32 ;  /* 0x000000001e2a7229 */ /* 0x000fd00000000020 */
[----:B------:R-:W-:Y:S02]  /*4300*/  DFMA R44, R42, R34, 6.75539944105574400000e+15 ;  /* 0x433800002a2c742b */ /* 0x000fe40000000022 */
[----:B------:R-:W-:Y:S01]  /*4310*/  FSETP.GEU.AND P0, PT, |R43|, 4.1917929649353027344, PT ;  /* 0x4086232b2b00780b */ /* 0x000fe20003f0e200 */
[----:B------:R-:W-:-:S05]  /*4320*/  DADD R30, R30, -R42 ;  /* 0x000000001e1e7229 */ /* 0x000fca000000082a */
[----:B------:R-:W-:-:S08]  /*4330*/  DADD R34, R44, -6.75539944105574400000e+15 ;  /* 0xc33800002c227429 */ /* 0x000fd00000000000 */
[----:B------:R-:W-:Y:S01]  /*4340*/  DFMA R38, R34, -UR4, R42 ;  /* 0x8000000422267c2b */ /* 0x000fe2000800002a */
[----:B------:R-:W-:Y:S01]  /*4350*/  UMOV UR4, 0x3b39803f ;  /* 0x3b39803f00047882 */ /* 0x000fe20000000000 */
[----:B------:R-:W-:-:S06]  /*4360*/  UMOV UR5, 0x3c7abc9e ;  /* 0x3c7abc9e00057882 */ /* 0x000fcc0000000000 */
[----:B------:R-:W-:Y:S01]  /*4370*/  DFMA R38, R34, -UR4, R38 ;  /* 0x8000000422267c2b */ /* 0x000fe20008000026 */
[----:B------:R-:W-:Y:S01]  /*4380*/  UMOV UR4, 0x69ce2bdf ;  /* 0x69ce2bdf00047882 */ /* 0x000fe20000000000 */
[----:B------:R-:W-:Y:S01]  /*4390*/  IMAD.MOV.U32 R34, RZ, RZ, -0x35dec16 ;  /* 0xfca213eaff227424 */ /* 0x000fe200078e00ff */
[----:B------:R-:W-:Y:S01]  /*43a0*/  UMOV UR5, 0x3e5ade15 ;  /* 0x3e5ade1500057882 */ /* 0x000fe20000000000 */
[----:B------:R-:W-:-:S06]  /*43b0*/  IMAD.MOV.U32 R35, RZ, RZ, 0x3e928af3 ;  /* 0x3e928af3ff237424 */ /* 0x000fcc00078e00ff */
[----:B------:R-:W-:Y:S01]  /*43c0*/  DFMA R34, R38, UR4, R34 ;  /* 0x0000000426227c2b */ /* 0x000fe20008000022 */
[----:B------:R-:W-:Y:S01]  /*43d0*/  UMOV UR4, 0x62401315 ;  /* 0x6240131500047882 */ /* 0x000fe20000000000 */
[----:B------:R-:W-:-:S06]  /*43e0*/  UMOV UR5, 0x3ec71dee ;  /* 0x3ec71dee00057882 */ /* 0x000fcc0000000000 */
[----:B------:R-:W-:Y:S01]  /*43f0*/  DFMA R34, R38, R34, UR4 ;  /* 0x0000000426227e2b */ /* 0x000fe20008000022 */
        /* <DEDUP_REMOVED lines=20> */
[----:B------:R-:W-:-:S08]  /*4540*/  DFMA R34, R38, R34, UR4 ;  /* 0x0000000426227e2b */ /* 0x000fd00008000022 */
[----:B------:R-:W-:-:S08]  /*4550*/  DFMA R34, R38, R34, 1 ;  /* 0x3ff000002622742b */ /* 0x000fd00000000022 */
[----:B------:R-:W-:Y:S02]  /*4560*/  DFMA R34, R38, R34, 1 ;  /* 0x3ff000002622742b */ /* 0x000fe40000000022 */
[----:B------:R-:W-:-:S08]  /*4570*/  DADD R38, R32, R30 ;  /* 0x0000000020267229 */ /* 0x000fd0000000001e */
[----:B------:R-:W-:Y:S02]  /*4580*/  IMAD R31, R44, 0x100000, R35 ;  /* 0x001000002c1f7824 */ /* 0x000fe400078e0223 */
[----:B------:R-:W-:Y:S01]  /*4590*/  IMAD.MOV.U32 R30, RZ, RZ, R34 ;  /* 0x000000ffff1e7224 */ /* 0x000fe200078e0022 */
[----:B------:R-:W-:Y:S06]  /*45a0*/  @!P0 BRA `(.L_x_76) ;  /* 0x0000000000348947 */ /* 0x000fec0003800000 */
[----:B------:R-:W-:Y:S01]  /*45b0*/  FSETP.GEU.AND P2, PT, |R43|, 4.2275390625, PT ;  /* 0x408748002b00780b */ /* 0x000fe20003f4e200 */
[C---:B------:R-:W-:Y:S02]  /*45c0*/  DADD R30, R42.reuse, +INF ;  /* 0x7ff000002a1e7429 */ /* 0x040fe40000000000 */
[----:B------:R-:W-:-:S08]  /*45d0*/  DSETP.GEU.AND P0, PT, R42, RZ, PT ;  /* 0x000000ff2a00722a */ /* 0x000fd00003f0e000 */
[----:B------:R-:W-:Y:S02]  /*45e0*/  FSEL R30, R30, RZ, P0 ;  /* 0x000000ff1e1e7208 */ /* 0x000fe40000000000 */
[----:B------:R-:W-:Y:S01]  /*45f0*/  @!P2 LEA.HI R3, R44, R44, RZ, 0x1 ;  /* 0x0000002c2c03a211 */ /* 0x000fe200078f08ff */
[----:B------:R-:W-:Y:S01]  /*4600*/  @!P2 IMAD.MOV.U32 R32, RZ, RZ, R34 ;  /* 0x000000ffff20a224 */ /* 0x000fe200078e0022 */
[----:B------:R-:W-:Y:S01]  /*4610*/  FSEL R31, R31, RZ, P0 ;  /* 0x000000ff1f1f7208 */ /* 0x000fe20000000000 */
[----:B------:R-:W-:Y:S01]  /*4620*/  @!P2 IMAD.MOV.U32 R34, RZ, RZ, RZ ;  /* 0x000000ffff22a224 */ /* 0x000fe200078e00ff */
[----:B------:R-:W-:-:S04]  /*4630*/  @!P2 SHF.R.S32.HI R3, RZ, 0x1, R3 ;  /* 0x00000001ff03a819 */ /* 0x000fc80000011403 */
[----:B------:R-:W-:Y:S01]  /*4640*/  @!P2 IADD3 R44, PT, PT, R44, -R3, RZ ;  /* 0x800000032c2ca210 */ /* 0x000fe20007ffe0ff */
[----:B------:R-:W-:-:S03]  /*4650*/  @!P2 IMAD R33, R3, 0x100000, R35 ;  /* 0x001000000321a824 */ /* 0x000fc600078e0223 */
[----:B------:R-:W-:-:S06]  /*4660*/  @!P2 LEA R35, R44, 0x3ff00000, 0x14 ;  /* 0x3ff000002c23a811 */ /* 0x000fcc00078ea0ff */
[----:B------:R-:W-:-:S11]  /*4670*/  @!P2 DMUL R30, R32, R34 ;  /* 0x00000022201ea228 */ /* 0x000fd60000000000 */
.L_x_76:
[----:B------:R-:W-:Y:S01]  /*4680*/  DFMA R32, R38, R30, R30 ;  /* 0x0000001e2620722b */ /* 0x000fe2000000001e */
[----:B------:R-:W-:Y:S01]  /*4690*/  IMAD.MOV.U32 R13, RZ, RZ, 0x0 ;  /* 0x00000000ff0d7424 */ /* 0x000fe200078e00ff */
[----:B------:R-:W-:-:S08]  /*46a0*/  DSETP.NEU.AND P0, PT, |R30|, +INF , PT ;  /* 0x7ff000001e00742a */ /* 0x000fd00003f0d200 */
[----:B------:R-:W-:Y:S02]  /*46b0*/  FSEL R3, R30, R32, !P0 ;  /* 0x000000201e037208 */ /* 0x000fe40004000000 */
[----:B------:R-:W-:Y:S01]  /*46c0*/  FSEL R30, R31, R33, !P0 ;  /* 0x000000211f1e7208 */ /* 0x000fe20004000000 */
[----:B------:R-:W-:Y:S06]  /*46d0*/  RET.REL.NODEC R12 `(_Z7RoutineP8MatPointP9Directioni) ;  /* 0xffffffb80c487950 */ /* 0x000fec0003c3ffff */
.L_x_77:
[----:B------:R-:W-:-:S00]  /*46e0*/  BRA `(.L_x_77) ;  /* 0xfffffffc00fc7947 */ /* 0x000fc0000383ffff */
[----:B------:R-:W-:-:S00]  /*46f0*/  NOP ;  /* 0x0000000000007918 */ /* 0x000fc00000000000 */
        /* <DEDUP_REMOVED lines=8> */
.L_x_80:


//--------------------- .nv.global.init           --------------------------
	.section	.nv.global.init,"aw",@progbits
	.align	8
.nv.global.init:
	.type		e,@object
	.size		e,(G - e)
e:
        /*0000*/ 	.byte	0x7b, 0x14, 0xae, 0x47, 0xe1, 0x7a, 0x84, 0x3f
	.type		G,@object
	.size		G,(dt - G)
G:
        /*0008*/ 	.byte	0x16, 0xae, 0xde, 0xf4, 0x68, 0x58, 0xd2, 0x3d
	.type		dt,@object
	.size		dt,(t_end - dt)
dt:
        /*0010*/ 	.byte	0xfc, 0xa9, 0xf1, 0xd2, 0x4d, 0x62, 0x50, 0x3f
	.type		t_end,@object
	.size		t_end,($str$2 - t_end)
t_end:
        /*0018*/ 	.byte	0x00, 0x00, 0x00, 0x00, 0x00, 0x00, 0x34, 0x40
	.type		$str$2,@object
	.size		$str$2,($str - $str$2)
$str$2:
        /*0020*/ 	.byte	0x0a, 0x00
	.type		$str,@object
	.size		$str,($str$1 - $str)
$str:
        /*0022*/ 	.byte	0x25, 0x2e, 0x33, 0x66, 0x20, 0x00
	.type		$str$1,@object
	.size		$str$1,(.L_6 - $str$1)
$str$1:
        /*0028*/ 	.byte	0x25, 0x66, 0x20, 0x25, 0x66, 0x20, 0x00
.L_6:


//--------------------- .nv.shared.reserved.0     --------------------------
	.section	.nv.shared.reserved.0,"aw",@nobits
	.weak		__nv_reservedSMEM_offset_0_alias
	.size		__nv_reservedSMEM_offset_0_alias, 0, 64
	.other		__nv_reservedSMEM_offset_0_alias,@"STO_CUDA_RESERVED_SHARED STV_DEFAULT"
__nv_reservedSMEM_offset_0_alias:
	.zero		0
	.zero		64


//--------------------- .nv.global                --------------------------
	.section	.nv.global,"aw",@nobits
	.align	8
.nv.global:
	.type		t,@object
	.size		t,(.L_4 - t)
t:
	.zero		8
.L_4:


//--------------------- .nv.constant0._Z7RoutineP8MatPointP9Directioni --------------------------
	.section	.nv.constant0._Z7RoutineP8MatPointP9Directioni,"a",@progbits
	.sectionflags	@""
	.align	4
.nv.constant0._Z7RoutineP8MatPointP9Directioni:
	.zero		916


//--------------------- SYMBOLS --------------------------

	.type		.nv.reservedSmem.offset0,@object
	.size		.nv.reservedSmem.offset0,0x4
	.type		vprintf,@function
